	.target	sm_90a

	.elftype	@"ET_EXEC"


//--------------------- .note.nv.tkinfo           --------------------------
	.section	.note.nv.tkinfo,"",@"SHT_NOTE"
	.sectionflags	@"SHF_NOTE_NV_TKINFO"
	.tkinfo
        /*0018*/ 	.word	0x00000002
        /*0030*/ 	.string	""
        /*0030*/ 	.string	"ptxas"
        /*0030*/ 	.string	"Cuda compilation tools, release 13.0, V13.0.88"
        /*0030*/ 	.string	"Build cuda_13.0.r13.0/compiler.36424714_0"
        /*0030*/ 	.string	"-arch sm_90a -m 64 "



//--------------------- .note.nv.cuinfo           --------------------------
	.section	.note.nv.cuinfo,"",@"SHT_NOTE"
	.sectionflags	@"SHF_NOTE_NV_CUINFO"
        /*0018*/ 	.short	0x0002
        /*001a*/ 	.short	0x005a
        /*001c*/ 	.short	0x0082
	.zero		2


//--------------------- .nv.info                  --------------------------
	.section	.nv.info,"",@"SHT_CUDA_INFO"
	.align	4


	//----- nvinfo : EIATTR_REGCOUNT
	.align		4
        /*0000*/ 	.byte	0x04, 0x2f
        /*0002*/ 	.short	(.L_12 - .L_11)
	.align		4
.L_11:
        /*0004*/ 	.word	index@(_ZN7cutlass13device_kernelINS_4conv6kernel13ConvUniversalINS1_16ConvProblemShapeILNS1_8OperatorE1ELi3EEENS1_10collective14CollectiveConvINS1_46MainloopSm90TmaGmmaWarpSpecializedImplicitGemmILS5_1ELi14ELi3EN4cute5tupleIJNSA_1CILi1EEESD_SD_EEENS1_36KernelImplicitTmaWarpSpecializedSm90ELi1EEENSB_IJNSC_ILi128EEESH_NSB_IJNSC_ILi32EEEEEEEEENS_10bfloat16_tESL_NSA_8TiledMMAINSA_8MMA_AtomIJNSA_4SM904GMMA28MMA_64x128x16_F32BF16BF16_SSILNSP_5MajorE0ELSR_1ELNSP_7ScaleInE1ELSS_1EEEEEENSA_6LayoutISE_NSB_IJNSC_ILi0EEESW_SW_EEEEENSB_IJNSA_10UnderscoreESZ_SZ_EEEEENS7_6detail26Sm90ImplicitGemmTileTraitsINSA_20SM90_TMA_LOAD_IM2COLENSA_14ComposedLayoutINSA_7SwizzleILi2ELi4ELi3EEENSA_18smem_ptr_flag_bitsILi16EEENSV_INSB_IJNSB_IJNSC_ILi8EEENSC_ILi16EEEEEENSB_IJSI_SD_EEENSB_IJSD_NSC_ILi14EEEEEEEEENSB_IJNSB_IJSI_NSC_ILi256EEEEEENSB_IJSD_SW_EEENSB_IJSW_NSC_ILi4096EEEEEEEEEEEEEvEENS13_INSA_13SM90_TMA_LOADENS15_INS16_ILi3ELi4ELi3EEES19_NSV_INSB_IJNSB_IJNSC_ILi64EEENSC_ILi2EEEEEENSB_IJS1A_NSC_ILi4EEEEEES1F_EEENSB_IJNSB_IJSD_NSC_ILi2048EEEEEENSB_IJS1S_NSC_ILi512EEEEEES1L_EEEEEEEvEEEENS_8epilogue10collective6detail29Sm90TmaWarpSpecializedAdapterINS28_15DefaultEpilogueISL_NSB_IJNSB_IJllllEEESD_SW_EEES2D_NS27_6thread17LinearCombinationISL_Li1EffLNS2E_9ScaleType4KindE0ELNS_15FloatRoundStyleE2ESL_EENS_4gemm15EpilogueDefaultEEEEEvvEEEEvNT_6ParamsE)
        /*0008*/ 	.word	0x0000009a


	//----- nvinfo : EIATTR_FRAME_SIZE
	.align		4
.L_12:
        /*000c*/ 	.byte	0x04, 0x11
        /*000e*/ 	.short	(.L_14 - .L_13)
	.align		4
.L_13:
        /*0010*/ 	.word	index@(_ZN7cutlass13device_kernelINS_4conv6kernel13ConvUniversalINS1_16ConvProblemShapeILNS1_8OperatorE1ELi3EEENS1_10collective14CollectiveConvINS1_46MainloopSm90TmaGmmaWarpSpecializedImplicitGemmILS5_1ELi14ELi3EN4cute5tupleIJNSA_1CILi1EEESD_SD_EEENS1_36KernelImplicitTmaWarpSpecializedSm90ELi1EEENSB_IJNSC_ILi128EEESH_NSB_IJNSC_ILi32EEEEEEEEENS_10bfloat16_tESL_NSA_8TiledMMAINSA_8MMA_AtomIJNSA_4SM904GMMA28MMA_64x128x16_F32BF16BF16_SSILNSP_5MajorE0ELSR_1ELNSP_7ScaleInE1ELSS_1EEEEEENSA_6LayoutISE_NSB_IJNSC_ILi0EEESW_SW_EEEEENSB_IJNSA_10UnderscoreESZ_SZ_EEEEENS7_6detail26Sm90ImplicitGemmTileTraitsINSA_20SM90_TMA_LOAD_IM2COLENSA_14ComposedLayoutINSA_7SwizzleILi2ELi4ELi3EEENSA_18smem_ptr_flag_bitsILi16EEENSV_INSB_IJNSB_IJNSC_ILi8EEENSC_ILi16EEEEEENSB_IJSI_SD_EEENSB_IJSD_NSC_ILi14EEEEEEEEENSB_IJNSB_IJSI_NSC_ILi256EEEEEENSB_IJSD_SW_EEENSB_IJSW_NSC_ILi4096EEEEEEEEEEEEEvEENS13_INSA_13SM90_TMA_LOADENS15_INS16_ILi3ELi4ELi3EEES19_NSV_INSB_IJNSB_IJNSC_ILi64EEENSC_ILi2EEEEEENSB_IJS1A_NSC_ILi4EEEEEES1F_EEENSB_IJNSB_IJSD_NSC_ILi2048EEEEEENSB_IJS1S_NSC_ILi512EEEEEES1L_EEEEEEEvEEEENS_8epilogue10collective6detail29Sm90TmaWarpSpecializedAdapterINS28_15DefaultEpilogueISL_NSB_IJNSB_IJllllEEESD_SW_EEES2D_NS27_6thread17LinearCombinationISL_Li1EffLNS2E_9ScaleType4KindE0ELNS_15FloatRoundStyleE2ESL_EENS_4gemm15EpilogueDefaultEEEEEvvEEEEvNT_6ParamsE)
        /*0014*/ 	.word	0x00000000


	//----- nvinfo : EIATTR_MIN_STACK_SIZE
	.align		4
.L_14:
        /*0018*/ 	.byte	0x04, 0x12
        /*001a*/ 	.short	(.L_16 - .L_15)
	.align		4
.L_15:
        /*001c*/ 	.word	index@(_ZN7cutlass13device_kernelINS_4conv6kernel13ConvUniversalINS1_16ConvProblemShapeILNS1_8OperatorE1ELi3EEENS1_10collective14CollectiveConvINS1_46MainloopSm90TmaGmmaWarpSpecializedImplicitGemmILS5_1ELi14ELi3EN4cute5tupleIJNSA_1CILi1EEESD_SD_EEENS1_36KernelImplicitTmaWarpSpecializedSm90ELi1EEENSB_IJNSC_ILi128EEESH_NSB_IJNSC_ILi32EEEEEEEEENS_10bfloat16_tESL_NSA_8TiledMMAINSA_8MMA_AtomIJNSA_4SM904GMMA28MMA_64x128x16_F32BF16BF16_SSILNSP_5MajorE0ELSR_1ELNSP_7ScaleInE1ELSS_1EEEEEENSA_6LayoutISE_NSB_IJNSC_ILi0EEESW_SW_EEEEENSB_IJNSA_10UnderscoreESZ_SZ_EEEEENS7_6detail26Sm90ImplicitGemmTileTraitsINSA_20SM90_TMA_LOAD_IM2COLENSA_14ComposedLayoutINSA_7SwizzleILi2ELi4ELi3EEENSA_18smem_ptr_flag_bitsILi16EEENSV_INSB_IJNSB_IJNSC_ILi8EEENSC_ILi16EEEEEENSB_IJSI_SD_EEENSB_IJSD_NSC_ILi14EEEEEEEEENSB_IJNSB_IJSI_NSC_ILi256EEEEEENSB_IJSD_SW_EEENSB_IJSW_NSC_ILi4096EEEEEEEEEEEEEvEENS13_INSA_13SM90_TMA_LOADENS15_INS16_ILi3ELi4ELi3EEES19_NSV_INSB_IJNSB_IJNSC_ILi64EEENSC_ILi2EEEEEENSB_IJS1A_NSC_ILi4EEEEEES1F_EEENSB_IJNSB_IJSD_NSC_ILi2048EEEEEENSB_IJS1S_NSC_ILi512EEEEEES1L_EEEEEEEvEEEENS_8epilogue10collective6detail29Sm90TmaWarpSpecializedAdapterINS28_15DefaultEpilogueISL_NSB_IJNSB_IJllllEEESD_SW_EEES2D_NS27_6thread17LinearCombinationISL_Li1EffLNS2E_9ScaleType4KindE0ELNS_15FloatRoundStyleE2ESL_EENS_4gemm15EpilogueDefaultEEEEEvvEEEEvNT_6ParamsE)
        /*0020*/ 	.word	0x00000000
.L_16:


//--------------------- .nv.compat                --------------------------
	.section	.nv.compat,"",@"SHT_CUDA_COMPAT_INFO"
	.align	4
        /*0000*/ 	.byte	0x02, 0x09, 0x01, 0x00, 0x02, 0x02, 0x04, 0x00, 0x02, 0x05, 0x05, 0x00, 0x03, 0x07, 0x01, 0x01
        /*0010*/ 	.byte	0x02, 0x03, 0x01, 0x00, 0x02, 0x06, 0x01, 0x00, 0x04, 0x0b, 0x08, 0x00, 0x00, 0x00, 0x00, 0x00
        /*0020*/ 	.byte	0x00, 0x00, 0x00, 0x00


//--------------------- .nv.info._ZN7cutlass13device_kernelINS_4conv6kernel13ConvUniversalINS1_16ConvProblemShapeILNS1_8OperatorE1ELi3EEENS1_10collective14CollectiveConvINS1_46MainloopSm90TmaGmmaWarpSpecializedImplicitGemmILS5_1ELi14ELi3EN4cute5tupleIJNSA_1CILi1EEESD_SD_EEENS1_36KernelImplicitTmaWarpSpecializedSm90ELi1EEENSB_IJNSC_ILi128EEESH_NSB_IJNSC_ILi32EEEEEEEEENS_10bfloat16_tESL_NSA_8TiledMMAINSA_8MMA_AtomIJNSA_4SM904GMMA28MMA_64x128x16_F32BF16BF16_SSILNSP_5MajorE0ELSR_1ELNSP_7ScaleInE1ELSS_1EEEEEENSA_6LayoutISE_NSB_IJNSC_ILi0EEESW_SW_EEEEENSB_IJNSA_10UnderscoreESZ_SZ_EEEEENS7_6detail26Sm90ImplicitGemmTileTraitsINSA_20SM90_TMA_LOAD_IM2COLENSA_14ComposedLayoutINSA_7SwizzleILi2ELi4ELi3EEENSA_18smem_ptr_flag_bitsILi16EEENSV_INSB_IJNSB_IJNSC_ILi8EEENSC_ILi16EEEEEENSB_IJSI_SD_EEENSB_IJSD_NSC_ILi14EEEEEEEEENSB_IJNSB_IJSI_NSC_ILi256EEEEEENSB_IJSD_SW_EEENSB_IJSW_NSC_ILi4096EEEEEEEEEEEEEvEENS13_INSA_13SM90_TMA_LOADENS15_INS16_ILi3ELi4ELi3EEES19_NSV_INSB_IJNSB_IJNSC_ILi64EEENSC_ILi2EEEEEENSB_IJS1A_NSC_ILi4EEEEEES1F_EEENSB_IJNSB_IJSD_NSC_ILi2048EEEEEENSB_IJS1S_NSC_ILi512EEEEEES1L_EEEEEEEvEEEENS_8epilogue10collective6detail29Sm90TmaWarpSpecializedAdapterINS28_15DefaultEpilogueISL_NSB_IJNSB_IJllllEEESD_SW_EEES2D_NS27_6thread17LinearCombinationISL_Li1EffLNS2E_9ScaleType4KindE0ELNS_15FloatRoundStyleE2ESL_EENS_4gemm15EpilogueDefaultEEEEEvvEEEEvNT_6ParamsE --------------------------
	.section	.nv.info._ZN7cutlass13device_kernelINS_4conv6kernel13ConvUniversalINS1_16ConvProblemShapeILNS1_8OperatorE1ELi3EEENS1_10collective14CollectiveConvINS1_46MainloopSm90TmaGmmaWarpSpecializedImplicitGemmILS5_1ELi14ELi3EN4cute5tupleIJNSA_1CILi1EEESD_SD_EEENS1_36KernelImplicitTmaWarpSpecializedSm90ELi1EEENSB_IJNSC_ILi128EEESH_NSB_IJNSC_ILi32EEEEEEEEENS_10bfloat16_tESL_NSA_8TiledMMAINSA_8MMA_AtomIJNSA_4SM904GMMA28MMA_64x128x16_F32BF16BF16_SSILNSP_5MajorE0ELSR_1ELNSP_7ScaleInE1ELSS_1EEEEEENSA_6LayoutISE_NSB_IJNSC_ILi0EEESW_SW_EEEEENSB_IJNSA_10UnderscoreESZ_SZ_EEEEENS7_6detail26Sm90ImplicitGemmTileTraitsINSA_20SM90_TMA_LOAD_IM2COLENSA_14ComposedLayoutINSA_7SwizzleILi2ELi4ELi3EEENSA_18smem_ptr_flag_bitsILi16EEENSV_INSB_IJNSB_IJNSC_ILi8EEENSC_ILi16EEEEEENSB_IJSI_SD_EEENSB_IJSD_NSC_ILi14EEEEEEEEENSB_IJNSB_IJSI_NSC_ILi256EEEEEENSB_IJSD_SW_EEENSB_IJSW_NSC_ILi4096EEEEEEEEEEEEEvEENS13_INSA_13SM90_TMA_LOADENS15_INS16_ILi3ELi4ELi3EEES19_NSV_INSB_IJNSB_IJNSC_ILi64EEENSC_ILi2EEEEEENSB_IJS1A_NSC_ILi4EEEEEES1F_EEENSB_IJNSB_IJSD_NSC_ILi2048EEEEEENSB_IJS1S_NSC_ILi512EEEEEES1L_EEEEEEEvEEEENS_8epilogue10collective6detail29Sm90TmaWarpSpecializedAdapterINS28_15DefaultEpilogueISL_NSB_IJNSB_IJllllEEESD_SW_EEES2D_NS27_6thread17LinearCombinationISL_Li1EffLNS2E_9ScaleType4KindE0ELNS_15FloatRoundStyleE2ESL_EENS_4gemm15EpilogueDefaultEEEEEvvEEEEvNT_6ParamsE,"",@"SHT_CUDA_INFO"
	.sectionflags	@""
	.align	4


	//----- nvinfo : EIATTR_CUDA_API_VERSION
	.align		4
        /*0000*/ 	.byte	0x04, 0x37
        /*0002*/ 	.short	(.L_18 - .L_17)
.L_17:
        /*0004*/ 	.word	0x00000082


	//----- nvinfo : EIATTR_KPARAM_INFO
	.align		4
.L_18:
        /*0008*/ 	.byte	0x04, 0x17
        /*000a*/ 	.short	(.L_20 - .L_19)
.L_19:
        /*000c*/ 	.word	0x00000000
        /*0010*/ 	.short	0x0000
        /*0012*/ 	.short	0x0070
        /*0014*/ 	.byte	0x00, 0xf0, 0x01, 0x10


	//----- nvinfo : EIATTR_SPARSE_MMA_MASK
	.align		4
.L_20:
        /*0018*/ 	.byte	0x03, 0x50
        /*001a*/ 	.short	0x0000


	//----- nvinfo : EIATTR_MAXREG_COUNT
	.align		4
        /*001c*/ 	.byte	0x03, 0x1b
        /*001e*/ 	.short	0x00ff


	//----- nvinfo : EIATTR_NUM_BARRIERS
	.align		4
        /*0020*/ 	.byte	0x02, 0x4c
        /*0022*/ 	.byte	0x01
	.zero		1


	//----- nvinfo : EIATTR_MERCURY_ISA_VERSION
	.align		4
        /*0024*/ 	.byte	0x03, 0x5f
        /*0026*/ 	.short	0x0101


	//----- nvinfo : EIATTR_COOP_GROUP_MASK_REGIDS
	.align		4
        /*0028*/ 	.byte	0x04, 0x29
        /*002a*/ 	.short	(.L_22 - .L_21)


	//   ....[0]....
.L_21:
        /*002c*/ 	.word	0xffffffff


	//   ....[1]....
        /*0030*/ 	.word	0xffffffff


	//   ....[2]....
        /*0034*/ 	.word	0xffffffff


	//----- nvinfo : EIATTR_COOP_GROUP_INSTR_OFFSETS
	.align		4
.L_22:
        /*0038*/ 	.byte	0x04, 0x28
        /*003a*/ 	.short	(.L_24 - .L_23)


	//   ....[0]....
.L_23:
        /*003c*/ 	.word	0x00000060


	//   ....[1]....
        /*0040*/ 	.word	0x00000070


	//   ....[2]....
        /*0044*/ 	.word	0x00000130


	//----- nvinfo : EIATTR_MBARRIER_INSTR_OFFSETS
	.align		4
.L_24:
        /*0048*/ 	.byte	0x04, 0x39
        /*004a*/ 	.short	(.L_26 - .L_25)


	//   ....[0]....
.L_25:
        /*004c*/ 	.word	0x00000270
        /*0050*/ 	.word	0x000000ff
        /*0054*/ 	.word	0x00038000
        /*0058*/ 	.short	0x0100
        /*005a*/ 	.byte	0x08
	.zero		1


	//   ....[1]....
        /*005c*/ 	.word	0x00000280
        /*0060*/ 	.word	0x000000ff
        /*0064*/ 	.word	0x00038070
        /*0068*/ 	.short	0x0100
        /*006a*/ 	.byte	0x08
	.zero		1


	//   ....[2]....
        /*006c*/ 	.word	0x00000290
        /*0070*/ 	.word	0x000000ff
        /*0074*/ 	.word	0x00038008
        /*0078*/ 	.short	0x0100
        /*007a*/ 	.byte	0x08
	.zero		1


	//   ....[3]....
        /*007c*/ 	.word	0x000002a0
        /*0080*/ 	.word	0x000000ff
        /*0084*/ 	.word	0x00038078
        /*0088*/ 	.short	0x0100
        /*008a*/ 	.byte	0x08
	.zero		1


	//   ....[4]....
        /*008c*/ 	.word	0x000002b0
        /*0090*/ 	.word	0x000000ff
        /*0094*/ 	.word	0x00038010
        /*0098*/ 	.short	0x0100
        /*009a*/ 	.byte	0x08
	.zero		1


	//   ....[5]....
        /*009c*/ 	.word	0x000002c0
        /*00a0*/ 	.word	0x000000ff
        /*00a4*/ 	.word	0x00038080
        /*00a8*/ 	.short	0x0100
        /*00aa*/ 	.byte	0x08
	.zero		1


	//   ....[6]....
        /*00ac*/ 	.word	0x000002d0
        /*00b0*/ 	.word	0x000000ff
        /*00b4*/ 	.word	0x00038018
        /*00b8*/ 	.short	0x0100
        /*00ba*/ 	.byte	0x08
	.zero		1


	//   ....[7]....
        /*00bc*/ 	.word	0x000002e0
        /*00c0*/ 	.word	0x000000ff
        /*00c4*/ 	.word	0x00038088
        /*00c8*/ 	.short	0x0100
        /*00ca*/ 	.byte	0x08
	.zero		1


	//   ....[8]....
        /*00cc*/ 	.word	0x000002f0
        /*00d0*/ 	.word	0x000000ff
        /*00d4*/ 	.word	0x00038020
        /*00d8*/ 	.short	0x0100
        /*00da*/ 	.byte	0x08
	.zero		1


	//   ....[9]....
        /*00dc*/ 	.word	0x00000300
        /*00e0*/ 	.word	0x000000ff
        /*00e4*/ 	.word	0x00038090
        /*00e8*/ 	.short	0x0100
        /*00ea*/ 	.byte	0x08
	.zero		1


	//   ....[10]....
        /*00ec*/ 	.word	0x00000310
        /*00f0*/ 	.word	0x000000ff
        /*00f4*/ 	.word	0x00038028
        /*00f8*/ 	.short	0x0100
        /*00fa*/ 	.byte	0x08
	.zero		1


	//   ....[11]....
        /*00fc*/ 	.word	0x00000320
        /*0100*/ 	.word	0x000000ff
        /*0104*/ 	.word	0x00038098
        /*0108*/ 	.short	0x0100
        /*010a*/ 	.byte	0x08
	.zero		1


	//   ....[12]....
        /*010c*/ 	.word	0x00000330
        /*0110*/ 	.word	0x000000ff
        /*0114*/ 	.word	0x00038030
        /*0118*/ 	.short	0x0100
        /*011a*/ 	.byte	0x08
	.zero		1


	//   ....[13]....
        /*011c*/ 	.word	0x00000340
        /*0120*/ 	.word	0x000000ff
        /*0124*/ 	.word	0x000380a0
        /*0128*/ 	.short	0x0100
        /*012a*/ 	.byte	0x08
	.zero		1


	//   ....[14]....
        /*012c*/ 	.word	0x00000350
        /*0130*/ 	.word	0x000000ff
        /*0134*/ 	.word	0x00038038
        /*0138*/ 	.short	0x0100
        /*013a*/ 	.byte	0x08
	.zero		1


	//   ....[15]....
        /*013c*/ 	.word	0x00000360
        /*0140*/ 	.word	0x000000ff
        /*0144*/ 	.word	0x000380a8
        /*0148*/ 	.short	0x0100
        /*014a*/ 	.byte	0x08
	.zero		1


	//   ....[16]....
        /*014c*/ 	.word	0x00000370
        /*0150*/ 	.word	0x000000ff
        /*0154*/ 	.word	0x00038040
        /*0158*/ 	.short	0x0100
        /*015a*/ 	.byte	0x08
	.zero		1


	//   ....[17]....
        /*015c*/ 	.word	0x00000380
        /*0160*/ 	.word	0x000000ff
        /*0164*/ 	.word	0x000380b0
        /*0168*/ 	.short	0x0100
        /*016a*/ 	.byte	0x08
	.zero		1


	//   ....[18]....
        /*016c*/ 	.word	0x00000390
        /*0170*/ 	.word	0x000000ff
        /*0174*/ 	.word	0x00038048
        /*0178*/ 	.short	0x0100
        /*017a*/ 	.byte	0x08
	.zero		1


	//   ....[19]....
        /*017c*/ 	.word	0x000003a0
        /*0180*/ 	.word	0x000000ff
        /*0184*/ 	.word	0x000380b8
        /*0188*/ 	.short	0x0100
        /*018a*/ 	.byte	0x08
	.zero		1


	//   ....[20]....
        /*018c*/ 	.word	0x000003b0
        /*0190*/ 	.word	0x000000ff
        /*0194*/ 	.word	0x00038050
        /*0198*/ 	.short	0x0100
        /*019a*/ 	.byte	0x08
	.zero		1


	//   ....[21]....
        /*019c*/ 	.word	0x000003c0
        /*01a0*/ 	.word	0x000000ff
        /*01a4*/ 	.word	0x000380c0
        /*01a8*/ 	.short	0x0100
        /*01aa*/ 	.byte	0x08
	.zero		1


	//   ....[22]....
        /*01ac*/ 	.word	0x000003d0
        /*01b0*/ 	.word	0x000000ff
        /*01b4*/ 	.word	0x00038058
        /*01b8*/ 	.short	0x0100
        /*01ba*/ 	.byte	0x08
	.zero		1


	//   ....[23]....
        /*01bc*/ 	.word	0x000003e0
        /*01c0*/ 	.word	0x000000ff
        /*01c4*/ 	.word	0x000380c8
        /*01c8*/ 	.short	0x0100
        /*01ca*/ 	.byte	0x08
	.zero		1


	//   ....[24]....
        /*01cc*/ 	.word	0x000003f0
        /*01d0*/ 	.word	0x000000ff
        /*01d4*/ 	.word	0x00038060
        /*01d8*/ 	.short	0x0100
        /*01da*/ 	.byte	0x08
	.zero		1


	//   ....[25]....
        /*01dc*/ 	.word	0x00000400
        /*01e0*/ 	.word	0x000000ff
        /*01e4*/ 	.word	0x000380d0
        /*01e8*/ 	.short	0x0100
        /*01ea*/ 	.byte	0x08
	.zero		1


	//   ....[26]....
        /*01ec*/ 	.word	0x00000410
        /*01f0*/ 	.word	0x000000ff
        /*01f4*/ 	.word	0x00038068
        /*01f8*/ 	.short	0x0100
        /*01fa*/ 	.byte	0x08
	.zero		1


	//   ....[27]....
        /*01fc*/ 	.word	0x00000420
        /*0200*/ 	.word	0x000000ff
        /*0204*/ 	.word	0x000380d8
        /*0208*/ 	.short	0x0100
        /*020a*/ 	.byte	0x08
	.zero		1


	//   ....[28]....
        /*020c*/ 	.word	0x00000cf0
        /*0210*/ 	.word	0x00000004
        /*0214*/ 	.word	0x00038000
        /*0218*/ 	.short	0x010a
        /*021a*/ 	.byte	0x3f
	.zero		1


	//   ....[29]....
        /*021c*/ 	.word	0x00001050
        /*0220*/ 	.word	0x00000006
        /*0224*/ 	.word	0x00038000
        /*0228*/ 	.short	0x010a
        /*022a*/ 	.byte	0x3f
	.zero		1


	//   ....[30]....
        /*022c*/ 	.word	0x00001230
        /*0230*/ 	.word	0x000000ff
        /*0234*/ 	.word	0x00000000
        /*0238*/ 	.short	0x0101
        /*023a*/ 	.byte	0x06
	.zero		1


	//   ....[31]....
        /*023c*/ 	.word	0x00001430
        /*0240*/ 	.word	0x00000004
        /*0244*/ 	.word	0x00000000
        /*0248*/ 	.short	0x0101
        /*024a*/ 	.byte	0x3f
	.zero		1


	//   ....[32]....
        /*024c*/ 	.word	0x000091b0
        /*0250*/ 	.word	0x0000000d
        /*0254*/ 	.word	0x00038070
        /*0258*/ 	.short	0x010a
        /*025a*/ 	.byte	0x3f
	.zero		1


	//   ....[33]....
        /*025c*/ 	.word	0x00009a40
        /*0260*/ 	.word	0x00000000
        /*0264*/ 	.word	0x00000000
        /*0268*/ 	.short	0x010a
        /*026a*/ 	.byte	0x3f
	.zero		1


	//   ....[34]....
        /*026c*/ 	.word	0x00009af0
        /*0270*/ 	.word	0x00000000
        /*0274*/ 	.word	0x00000000
        /*0278*/ 	.short	0x010a
        /*027a*/ 	.byte	0x3f
	.zero		1


	//   ....[35]....
        /*027c*/ 	.word	0x00009ba0
        /*0280*/ 	.word	0x00000000
        /*0284*/ 	.word	0x00000000
        /*0288*/ 	.short	0x010a
        /*028a*/ 	.byte	0x3f
	.zero		1


	//   ....[36]....
        /*028c*/ 	.word	0x00009c50
        /*0290*/ 	.word	0x00000000
        /*0294*/ 	.word	0x00000000
        /*0298*/ 	.short	0x010a
        /*029a*/ 	.byte	0x3f
	.zero		1


	//   ....[37]....
        /*029c*/ 	.word	0x00009d00
        /*02a0*/ 	.word	0x00000000
        /*02a4*/ 	.word	0x00000000
        /*02a8*/ 	.short	0x010a
        /*02aa*/ 	.byte	0x3f
	.zero		1


	//   ....[38]....
        /*02ac*/ 	.word	0x00009db0
        /*02b0*/ 	.word	0x00000000
        /*02b4*/ 	.word	0x00000000
        /*02b8*/ 	.short	0x010a
        /*02ba*/ 	.byte	0x3f
	.zero		1


	//   ....[39]....
        /*02bc*/ 	.word	0x00009e60
        /*02c0*/ 	.word	0x00000000
        /*02c4*/ 	.word	0x00000000
        /*02c8*/ 	.short	0x010a
        /*02ca*/ 	.byte	0x3f
	.zero		1


	//   ....[40]....
        /*02cc*/ 	.word	0x00009f10
        /*02d0*/ 	.word	0x00000000
        /*02d4*/ 	.word	0x00000000
        /*02d8*/ 	.short	0x010a
        /*02da*/ 	.byte	0x3f
	.zero		1


	//   ....[41]....
        /*02dc*/ 	.word	0x00009fc0
        /*02e0*/ 	.word	0x00000000
        /*02e4*/ 	.word	0x00000000
        /*02e8*/ 	.short	0x010a
        /*02ea*/ 	.byte	0x3f
	.zero		1


	//   ....[42]....
        /*02ec*/ 	.word	0x0000a070
        /*02f0*/ 	.word	0x00000000
        /*02f4*/ 	.word	0x00000000
        /*02f8*/ 	.short	0x010a
        /*02fa*/ 	.byte	0x3f
	.zero		1


	//   ....[43]....
        /*02fc*/ 	.word	0x0000a120
        /*0300*/ 	.word	0x00000000
        /*0304*/ 	.word	0x00000000
        /*0308*/ 	.short	0x010a
        /*030a*/ 	.byte	0x3f
	.zero		1


	//   ....[44]....
        /*030c*/ 	.word	0x0000a1d0
        /*0310*/ 	.word	0x00000000
        /*0314*/ 	.word	0x00000000
        /*0318*/ 	.short	0x010a
        /*031a*/ 	.byte	0x3f
	.zero		1


	//   ....[45]....
        /*031c*/ 	.word	0x0000a280
        /*0320*/ 	.word	0x00000000
        /*0324*/ 	.word	0x00000000
        /*0328*/ 	.short	0x010a
        /*032a*/ 	.byte	0x3f
	.zero		1


	//   ....[46]....
        /*032c*/ 	.word	0x0000a330
        /*0330*/ 	.word	0x00000002
        /*0334*/ 	.word	0x00000000
        /*0338*/ 	.short	0x010a
        /*033a*/ 	.byte	0x3f
	.zero		1


	//----- nvinfo : EIATTR_NUM_MBARRIERS
	.align		4
.L_26:
        /*033c*/ 	.byte	0x03, 0x38
        /*033e*/ 	.short	0x001c


	//----- nvinfo : EIATTR_EXIT_INSTR_OFFSETS
	.align		4
        /*0340*/ 	.byte	0x04, 0x1c
        /*0342*/ 	.short	(.L_28 - .L_27)


	//   ....[0]....
.L_27:
        /*0344*/ 	.word	0x00000820


	//   ....[1]....
        /*0348*/ 	.word	0x00001580


	//   ....[2]....
        /*034c*/ 	.word	0x00006a80


	//   ....[3]....
        /*0350*/ 	.word	0x00006ab0


	//   ....[4]....
        /*0354*/ 	.word	0x00008f50


	//   ....[5]....
        /*0358*/ 	.word	0x00008f80


	//   ....[6]....
        /*035c*/ 	.word	0x00008fa0


	//   ....[7]....
        /*0360*/ 	.word	0x00009950


	//   ....[8]....
        /*0364*/ 	.word	0x0000a360


	//----- nvinfo : EIATTR_MAX_THREADS
	.align		4
.L_28:
        /*0368*/ 	.byte	0x04, 0x05
        /*036a*/ 	.short	(.L_30 - .L_29)
.L_29:
        /*036c*/ 	.word	0x00000100
        /*0370*/ 	.word	0x00000001
        /*0374*/ 	.word	0x00000001


	//----- nvinfo : EIATTR_CRS_STACK_SIZE
	.align		4
.L_30:
        /*0378*/ 	.byte	0x04, 0x1e
        /*037a*/ 	.short	(.L_32 - .L_31)
.L_31:
        /*037c*/ 	.word	0x00000000


	//----- nvinfo : EIATTR_CBANK_PARAM_SIZE
	.align		4
.L_32:
        /*0380*/ 	.byte	0x03, 0x19
        /*0382*/ 	.short	0x0470


	//----- nvinfo : EIATTR_PARAM_CBANK
	.align		4
        /*0384*/ 	.byte	0x04, 0x0a
        /*0386*/ 	.short	(.L_34 - .L_33)
	.align		4
.L_33:
        /*0388*/ 	.word	index@(.nv.constant0._ZN7cutlass13device_kernelINS_4conv6kernel13ConvUniversalINS1_16ConvProblemShapeILNS1_8OperatorE1ELi3EEENS1_10collective14CollectiveConvINS1_46MainloopSm90TmaGmmaWarpSpecializedImplicitGemmILS5_1ELi14ELi3EN4cute5tupleIJNSA_1CILi1EEESD_SD_EEENS1_36KernelImplicitTmaWarpSpecializedSm90ELi1EEENSB_IJNSC_ILi128EEESH_NSB_IJNSC_ILi32EEEEEEEEENS_10bfloat16_tESL_NSA_8TiledMMAINSA_8MMA_AtomIJNSA_4SM904GMMA28MMA_64x128x16_F32BF16BF16_SSILNSP_5MajorE0ELSR_1ELNSP_7ScaleInE1ELSS_1EEEEEENSA_6LayoutISE_NSB_IJNSC_ILi0EEESW_SW_EEEEENSB_IJNSA_10UnderscoreESZ_SZ_EEEEENS7_6detail26Sm90ImplicitGemmTileTraitsINSA_20SM90_TMA_LOAD_IM2COLENSA_14ComposedLayoutINSA_7SwizzleILi2ELi4ELi3EEENSA_18smem_ptr_flag_bitsILi16EEENSV_INSB_IJNSB_IJNSC_ILi8EEENSC_ILi16EEEEEENSB_IJSI_SD_EEENSB_IJSD_NSC_ILi14EEEEEEEEENSB_IJNSB_IJSI_NSC_ILi256EEEEEENSB_IJSD_SW_EEENSB_IJSW_NSC_ILi4096EEEEEEEEEEEEEvEENS13_INSA_13SM90_TMA_LOADENS15_INS16_ILi3ELi4ELi3EEES19_NSV_INSB_IJNSB_IJNSC_ILi64EEENSC_ILi2EEEEEENSB_IJS1A_NSC_ILi4EEEEEES1F_EEENSB_IJNSB_IJSD_NSC_ILi2048EEEEEENSB_IJS1S_NSC_ILi512EEEEEES1L_EEEEEEEvEEEENS_8epilogue10collective6detail29Sm90TmaWarpSpecializedAdapterINS28_15DefaultEpilogueISL_NSB_IJNSB_IJllllEEESD_SW_EEES2D_NS27_6thread17LinearCombinationISL_Li1EffLNS2E_9ScaleType4KindE0ELNS_15FloatRoundStyleE2ESL_EENS_4gemm15EpilogueDefaultEEEEEvvEEEEvNT_6ParamsE)
        /*038c*/ 	.short	0x0210
        /*038e*/ 	.short	0x0470


	//----- nvinfo : EIATTR_SW_WAR
	.align		4
.L_34:
        /*0390*/ 	.byte	0x04, 0x36
        /*0392*/ 	.short	(.L_36 - .L_35)
.L_35:
        /*0394*/ 	.word	0x00000008
.L_36:


//--------------------- .nv.callgraph             --------------------------
	.section	.nv.callgraph,"",@"SHT_CUDA_CALLGRAPH"
	.align	4
	.sectionentsize	8
	.align		4
        /*0000*/ 	.word	0x00000000
	.align		4
        /*0004*/ 	.word	0xffffffff
	.align		4
        /*0008*/ 	.word	0x00000000
	.align		4
        /*000c*/ 	.word	0xfffffffe
	.align		4
        /*0010*/ 	.word	0x00000000
	.align		4
        /*0014*/ 	.word	0xfffffffd
	.align		4
        /*0018*/ 	.word	0x00000000
	.align		4
        /*001c*/ 	.word	0xfffffffc


//--------------------- .nv.constant4             --------------------------
	.section	.nv.constant4,"a",@progbits
	.align	8
	.align		8
.nv.constant4:
        /*0000*/ 	.dword	_ZN39_INTERNAL_6e6e5bb2_4_k_cu_a178720b_32744cuda3std3__45__cpo5beginE
	.align		8
        /*0008*/ 	.dword	_ZN39_INTERNAL_6e6e5bb2_4_k_cu_a178720b_32744cuda3std3__45__cpo3endE
	.align		8
        /*0010*/ 	.dword	_ZN39_INTERNAL_6e6e5bb2_4_k_cu_a178720b_32744cuda3std3__45__cpo6cbeginE
	.align		8
        /*0018*/ 	.dword	_ZN39_INTERNAL_6e6e5bb2_4_k_cu_a178720b_32744cuda3std3__45__cpo4cendE
	.align		8
        /*0020*/ 	.dword	_ZN39_INTERNAL_6e6e5bb2_4_k_cu_a178720b_32744cuda3std3__441_GLOBAL__N__6e6e5bb2_4_k_cu_a178720b_32746ignoreE
	.align		8
        /*0028*/ 	.dword	_ZN39_INTERNAL_6e6e5bb2_4_k_cu_a178720b_32744cuda3std3__419piecewise_constructE
	.align		8
        /*0030*/ 	.dword	_ZN39_INTERNAL_6e6e5bb2_4_k_cu_a178720b_32744cuda3std3__48in_placeE
	.align		8
        /*0038*/ 	.dword	_ZN39_INTERNAL_6e6e5bb2_4_k_cu_a178720b_32744cuda3std6ranges3__45__cpo4swapE
	.align		8
        /*0040*/ 	.dword	_ZN39_INTERNAL_6e6e5bb2_4_k_cu_a178720b_32744cuda3std6ranges3__45__cpo9iter_moveE
	.align		8
        /*0048*/ 	.dword	_ZN39_INTERNAL_6e6e5bb2_4_k_cu_a178720b_32744cute7productE
	.align		8
        /*0050*/ 	.dword	_ZN39_INTERNAL_6e6e5bb2_4_k_cu_a178720b_32744cute1_E


//--------------------- .text._ZN7cutlass13device_kernelINS_4conv6kernel13ConvUniversalINS1_16ConvProblemShapeILNS1_8OperatorE1ELi3EEENS1_10collective14CollectiveConvINS1_46MainloopSm90TmaGmmaWarpSpecializedImplicitGemmILS5_1ELi14ELi3EN4cute5tupleIJNSA_1CILi1EEESD_SD_EEENS1_36KernelImplicitTmaWarpSpecializedSm90ELi1EEENSB_IJNSC_ILi128EEESH_NSB_IJNSC_ILi32EEEEEEEEENS_10bfloat16_tESL_NSA_8TiledMMAINSA_8MMA_AtomIJNSA_4SM904GMMA28MMA_64x128x16_F32BF16BF16_SSILNSP_5MajorE0ELSR_1ELNSP_7ScaleInE1ELSS_1EEEEEENSA_6LayoutISE_NSB_IJNSC_ILi0EEESW_SW_EEEEENSB_IJNSA_10UnderscoreESZ_SZ_EEEEENS7_6detail26Sm90ImplicitGemmTileTraitsINSA_20SM90_TMA_LOAD_IM2COLENSA_14ComposedLayoutINSA_7SwizzleILi2ELi4ELi3EEENSA_18smem_ptr_flag_bitsILi16EEENSV_INSB_IJNSB_IJNSC_ILi8EEENSC_ILi16EEEEEENSB_IJSI_SD_EEENSB_IJSD_NSC_ILi14EEEEEEEEENSB_IJNSB_IJSI_NSC_ILi256EEEEEENSB_IJSD_SW_EEENSB_IJSW_NSC_ILi4096EEEEEEEEEEEEEvEENS13_INSA_13SM90_TMA_LOADENS15_INS16_ILi3ELi4ELi3EEES19_NSV_INSB_IJNSB_IJNSC_ILi64EEENSC_ILi2EEEEEENSB_IJS1A_NSC_ILi4EEEEEES1F_EEENSB_IJNSB_IJSD_NSC_ILi2048EEEEEENSB_IJS1S_NSC_ILi512EEEEEES1L_EEEEEEEvEEEENS_8epilogue10collective6detail29Sm90TmaWarpSpecializedAdapterINS28_15DefaultEpilogueISL_NSB_IJNSB_IJllllEEESD_SW_EEES2D_NS27_6thread17LinearCombinationISL_Li1EffLNS2E_9ScaleType4KindE0ELNS_15FloatRoundStyleE2ESL_EENS_4gemm15EpilogueDefaultEEEEEvvEEEEvNT_6ParamsE --------------------------
	.section	.text._ZN7cutlass13device_kernelINS_4conv6kernel13ConvUniversalINS1_16ConvProblemShapeILNS1_8OperatorE1ELi3EEENS1_10collective14CollectiveConvINS1_46MainloopSm90TmaGmmaWarpSpecializedImplicitGemmILS5_1ELi14ELi3EN4cute5tupleIJNSA_1CILi1EEESD_SD_EEENS1_36KernelImplicitTmaWarpSpecializedSm90ELi1EEENSB_IJNSC_ILi128EEESH_NSB_IJNSC_ILi32EEEEEEEEENS_10bfloat16_tESL_NSA_8TiledMMAINSA_8MMA_AtomIJNSA_4SM904GMMA28MMA_64x128x16_F32BF16BF16_SSILNSP_5MajorE0ELSR_1ELNSP_7ScaleInE1ELSS_1EEEEEENSA_6LayoutISE_NSB_IJNSC_ILi0EEESW_SW_EEEEENSB_IJNSA_10UnderscoreESZ_SZ_EEEEENS7_6detail26Sm90ImplicitGemmTileTraitsINSA_20SM90_TMA_LOAD_IM2COLENSA_14ComposedLayoutINSA_7SwizzleILi2ELi4ELi3EEENSA_18smem_ptr_flag_bitsILi16EEENSV_INSB_IJNSB_IJNSC_ILi8EEENSC_ILi16EEEEEENSB_IJSI_SD_EEENSB_IJSD_NSC_ILi14EEEEEEEEENSB_IJNSB_IJSI_NSC_ILi256EEEEEENSB_IJSD_SW_EEENSB_IJSW_NSC_ILi4096EEEEEEEEEEEEEvEENS13_INSA_13SM90_TMA_LOADENS15_INS16_ILi3ELi4ELi3EEES19_NSV_INSB_IJNSB_IJNSC_ILi64EEENSC_ILi2EEEEEENSB_IJS1A_NSC_ILi4EEEEEES1F_EEENSB_IJNSB_IJSD_NSC_ILi2048EEEEEENSB_IJS1S_NSC_ILi512EEEEEES1L_EEEEEEEvEEEENS_8epilogue10collective6detail29Sm90TmaWarpSpecializedAdapterINS28_15DefaultEpilogueISL_NSB_IJNSB_IJllllEEESD_SW_EEES2D_NS27_6thread17LinearCombinationISL_Li1EffLNS2E_9ScaleType4KindE0ELNS_15FloatRoundStyleE2ESL_EENS_4gemm15EpilogueDefaultEEEEEvvEEEEvNT_6ParamsE,"ax",@progbits
	.align	128
.text._ZN7cutlass13device_kernelINS_4conv6kernel13ConvUniversalINS1_16ConvProblemShapeILNS1_8OperatorE1ELi3EEENS1_10collective14CollectiveConvINS1_46MainloopSm90TmaGmmaWarpSpecializedImplicitGemmILS5_1ELi14ELi3EN4cute5tupleIJNSA_1CILi1EEESD_SD_EEENS1_36KernelImplicitTmaWarpSpecializedSm90ELi1EEENSB_IJNSC_ILi128EEESH_NSB_IJNSC_ILi32EEEEEEEEENS_10bfloat16_tESL_NSA_8TiledMMAINSA_8MMA_AtomIJNSA_4SM904GMMA28MMA_64x128x16_F32BF16BF16_SSILNSP_5MajorE0ELSR_1ELNSP_7ScaleInE1ELSS_1EEEEEENSA_6LayoutISE_NSB_IJNSC_ILi0EEESW_SW_EEEEENSB_IJNSA_10UnderscoreESZ_SZ_EEEEENS7_6detail26Sm90ImplicitGemmTileTraitsINSA_20SM90_TMA_LOAD_IM2COLENSA_14ComposedLayoutINSA_7SwizzleILi2ELi4ELi3EEENSA_18smem_ptr_flag_bitsILi16EEENSV_INSB_IJNSB_IJNSC_ILi8EEENSC_ILi16EEEEEENSB_IJSI_SD_EEENSB_IJSD_NSC_ILi14EEEEEEEEENSB_IJNSB_IJSI_NSC_ILi256EEEEEENSB_IJSD_SW_EEENSB_IJSW_NSC_ILi4096EEEEEEEEEEEEEvEENS13_INSA_13SM90_TMA_LOADENS15_INS16_ILi3ELi4ELi3EEES19_NSV_INSB_IJNSB_IJNSC_ILi64EEENSC_ILi2EEEEEENSB_IJS1A_NSC_ILi4EEEEEES1F_EEENSB_IJNSB_IJSD_NSC_ILi2048EEEEEENSB_IJS1S_NSC_ILi512EEEEEES1L_EEEEEEEvEEEENS_8epilogue10collective6detail29Sm90TmaWarpSpecializedAdapterINS28_15DefaultEpilogueISL_NSB_IJNSB_IJllllEEESD_SW_EEES2D_NS27_6thread17LinearCombinationISL_Li1EffLNS2E_9ScaleType4KindE0ELNS_15FloatRoundStyleE2ESL_EENS_4gemm15EpilogueDefaultEEEEEvvEEEEvNT_6ParamsE:
        .type           _ZN7cutlass13device_kernelINS_4conv6kernel13ConvUniversalINS1_16ConvProblemShapeILNS1_8OperatorE1ELi3EEENS1_10collective14CollectiveConvINS1_46MainloopSm90TmaGmmaWarpSpecializedImplicitGemmILS5_1ELi14ELi3EN4cute5tupleIJNSA_1CILi1EEESD_SD_EEENS1_36KernelImplicitTmaWarpSpecializedSm90ELi1EEENSB_IJNSC_ILi128EEESH_NSB_IJNSC_ILi32EEEEEEEEENS_10bfloat16_tESL_NSA_8TiledMMAINSA_8MMA_AtomIJNSA_4SM904GMMA28MMA_64x128x16_F32BF16BF16_SSILNSP_5MajorE0ELSR_1ELNSP_7ScaleInE1ELSS_1EEEEEENSA_6LayoutISE_NSB_IJNSC_ILi0EEESW_SW_EEEEENSB_IJNSA_10UnderscoreESZ_SZ_EEEEENS7_6detail26Sm90ImplicitGemmTileTraitsINSA_20SM90_TMA_LOAD_IM2COLENSA_14ComposedLayoutINSA_7SwizzleILi2ELi4ELi3EEENSA_18smem_ptr_flag_bitsILi16EEENSV_INSB_IJNSB_IJNSC_ILi8EEENSC_ILi16EEEEEENSB_IJSI_SD_EEENSB_IJSD_NSC_ILi14EEEEEEEEENSB_IJNSB_IJSI_NSC_ILi256EEEEEENSB_IJSD_SW_EEENSB_IJSW_NSC_ILi4096EEEEEEEEEEEEEvEENS13_INSA_13SM90_TMA_LOADENS15_INS16_ILi3ELi4ELi3EEES19_NSV_INSB_IJNSB_IJNSC_ILi64EEENSC_ILi2EEEEEENSB_IJS1A_NSC_ILi4EEEEEES1F_EEENSB_IJNSB_IJSD_NSC_ILi2048EEEEEENSB_IJS1S_NSC_ILi512EEEEEES1L_EEEEEEEvEEEENS_8epilogue10collective6detail29Sm90TmaWarpSpecializedAdapterINS28_15DefaultEpilogueISL_NSB_IJNSB_IJllllEEESD_SW_EEES2D_NS27_6thread17LinearCombinationISL_Li1EffLNS2E_9ScaleType4KindE0ELNS_15FloatRoundStyleE2ESL_EENS_4gemm15EpilogueDefaultEEEEEvvEEEEvNT_6ParamsE,@function
        .size           _ZN7cutlass13device_kernelINS_4conv6kernel13ConvUniversalINS1_16ConvProblemShapeILNS1_8OperatorE1ELi3EEENS1_10collective14CollectiveConvINS1_46MainloopSm90TmaGmmaWarpSpecializedImplicitGemmILS5_1ELi14ELi3EN4cute5tupleIJNSA_1CILi1EEESD_SD_EEENS1_36KernelImplicitTmaWarpSpecializedSm90ELi1EEENSB_IJNSC_ILi128EEESH_NSB_IJNSC_ILi32EEEEEEEEENS_10bfloat16_tESL_NSA_8TiledMMAINSA_8MMA_AtomIJNSA_4SM904GMMA28MMA_64x128x16_F32BF16BF16_SSILNSP_5MajorE0ELSR_1ELNSP_7ScaleInE1ELSS_1EEEEEENSA_6LayoutISE_NSB_IJNSC_ILi0EEESW_SW_EEEEENSB_IJNSA_10UnderscoreESZ_SZ_EEEEENS7_6detail26Sm90ImplicitGemmTileTraitsINSA_20SM90_TMA_LOAD_IM2COLENSA_14ComposedLayoutINSA_7SwizzleILi2ELi4ELi3EEENSA_18smem_ptr_flag_bitsILi16EEENSV_INSB_IJNSB_IJNSC_ILi8EEENSC_ILi16EEEEEENSB_IJSI_SD_EEENSB_IJSD_NSC_ILi14EEEEEEEEENSB_IJNSB_IJSI_NSC_ILi256EEEEEENSB_IJSD_SW_EEENSB_IJSW_NSC_ILi4096EEEEEEEEEEEEEvEENS13_INSA_13SM90_TMA_LOADENS15_INS16_ILi3ELi4ELi3EEES19_NSV_INSB_IJNSB_IJNSC_ILi64EEENSC_ILi2EEEEEENSB_IJS1A_NSC_ILi4EEEEEES1F_EEENSB_IJNSB_IJSD_NSC_ILi2048EEEEEENSB_IJS1S_NSC_ILi512EEEEEES1L_EEEEEEEvEEEENS_8epilogue10collective6detail29Sm90TmaWarpSpecializedAdapterINS28_15DefaultEpilogueISL_NSB_IJNSB_IJllllEEESD_SW_EEES2D_NS27_6thread17LinearCombinationISL_Li1EffLNS2E_9ScaleType4KindE0ELNS_15FloatRoundStyleE2ESL_EENS_4gemm15EpilogueDefaultEEEEEvvEEEEvNT_6ParamsE,(.L_x_296 - _ZN7cutlass13device_kernelINS_4conv6kernel13ConvUniversalINS1_16ConvProblemShapeILNS1_8OperatorE1ELi3EEENS1_10collective14CollectiveConvINS1_46MainloopSm90TmaGmmaWarpSpecializedImplicitGemmILS5_1ELi14ELi3EN4cute5tupleIJNSA_1CILi1EEESD_SD_EEENS1_36KernelImplicitTmaWarpSpecializedSm90ELi1EEENSB_IJNSC_ILi128EEESH_NSB_IJNSC_ILi32EEEEEEEEENS_10bfloat16_tESL_NSA_8TiledMMAINSA_8MMA_AtomIJNSA_4SM904GMMA28MMA_64x128x16_F32BF16BF16_SSILNSP_5MajorE0ELSR_1ELNSP_7ScaleInE1ELSS_1EEEEEENSA_6LayoutISE_NSB_IJNSC_ILi0EEESW_SW_EEEEENSB_IJNSA_10UnderscoreESZ_SZ_EEEEENS7_6detail26Sm90ImplicitGemmTileTraitsINSA_20SM90_TMA_LOAD_IM2COLENSA_14ComposedLayoutINSA_7SwizzleILi2ELi4ELi3EEENSA_18smem_ptr_flag_bitsILi16EEENSV_INSB_IJNSB_IJNSC_ILi8EEENSC_ILi16EEEEEENSB_IJSI_SD_EEENSB_IJSD_NSC_ILi14EEEEEEEEENSB_IJNSB_IJSI_NSC_ILi256EEEEEENSB_IJSD_SW_EEENSB_IJSW_NSC_ILi4096EEEEEEEEEEEEEvEENS13_INSA_13SM90_TMA_LOADENS15_INS16_ILi3ELi4ELi3EEES19_NSV_INSB_IJNSB_IJNSC_ILi64EEENSC_ILi2EEEEEENSB_IJS1A_NSC_ILi4EEEEEES1F_EEENSB_IJNSB_IJSD_NSC_ILi2048EEEEEENSB_IJS1S_NSC_ILi512EEEEEES1L_EEEEEEEvEEEENS_8epilogue10collective6detail29Sm90TmaWarpSpecializedAdapterINS28_15DefaultEpilogueISL_NSB_IJNSB_IJllllEEESD_SW_EEES2D_NS27_6thread17LinearCombinationISL_Li1EffLNS2E_9ScaleType4KindE0ELNS_15FloatRoundStyleE2ESL_EENS_4gemm15EpilogueDefaultEEEEEvvEEEEvNT_6ParamsE)
        .other          _ZN7cutlass13device_kernelINS_4conv6kernel13ConvUniversalINS1_16ConvProblemShapeILNS1_8OperatorE1ELi3EEENS1_10collective14CollectiveConvINS1_46MainloopSm90TmaGmmaWarpSpecializedImplicitGemmILS5_1ELi14ELi3EN4cute5tupleIJNSA_1CILi1EEESD_SD_EEENS1_36KernelImplicitTmaWarpSpecializedSm90ELi1EEENSB_IJNSC_ILi128EEESH_NSB_IJNSC_ILi32EEEEEEEEENS_10bfloat16_tESL_NSA_8TiledMMAINSA_8MMA_AtomIJNSA_4SM904GMMA28MMA_64x128x16_F32BF16BF16_SSILNSP_5MajorE0ELSR_1ELNSP_7ScaleInE1ELSS_1EEEEEENSA_6LayoutISE_NSB_IJNSC_ILi0EEESW_SW_EEEEENSB_IJNSA_10UnderscoreESZ_SZ_EEEEENS7_6detail26Sm90ImplicitGemmTileTraitsINSA_20SM90_TMA_LOAD_IM2COLENSA_14ComposedLayoutINSA_7SwizzleILi2ELi4ELi3EEENSA_18smem_ptr_flag_bitsILi16EEENSV_INSB_IJNSB_IJNSC_ILi8EEENSC_ILi16EEEEEENSB_IJSI_SD_EEENSB_IJSD_NSC_ILi14EEEEEEEEENSB_IJNSB_IJSI_NSC_ILi256EEEEEENSB_IJSD_SW_EEENSB_IJSW_NSC_ILi4096EEEEEEEEEEEEEvEENS13_INSA_13SM90_TMA_LOADENS15_INS16_ILi3ELi4ELi3EEES19_NSV_INSB_IJNSB_IJNSC_ILi64EEENSC_ILi2EEEEEENSB_IJS1A_NSC_ILi4EEEEEES1F_EEENSB_IJNSB_IJSD_NSC_ILi2048EEEEEENSB_IJS1S_NSC_ILi512EEEEEES1L_EEEEEEEvEEEENS_8epilogue10collective6detail29Sm90TmaWarpSpecializedAdapterINS28_15DefaultEpilogueISL_NSB_IJNSB_IJllllEEESD_SW_EEES2D_NS27_6thread17LinearCombinationISL_Li1EffLNS2E_9ScaleType4KindE0ELNS_15FloatRoundStyleE2ESL_EENS_4gemm15EpilogueDefaultEEEEEvvEEEEvNT_6ParamsE,@"STO_CUDA_ENTRY STV_DEFAULT"
_ZN7cutlass13device_kernelINS_4conv6kernel13ConvUniversalINS1_16ConvProblemShapeILNS1_8OperatorE1ELi3EEENS1_10collective14CollectiveConvINS1_46MainloopSm90TmaGmmaWarpSpecializedImplicitGemmILS5_1ELi14ELi3EN4cute5tupleIJNSA_1CILi1EEESD_SD_EEENS1_36KernelImplicitTmaWarpSpecializedSm90ELi1EEENSB_IJNSC_ILi128EEESH_NSB_IJNSC_ILi32EEEEEEEEENS_10bfloat16_tESL_NSA_8TiledMMAINSA_8MMA_AtomIJNSA_4SM904GMMA28MMA_64x128x16_F32BF16BF16_SSILNSP_5MajorE0ELSR_1ELNSP_7ScaleInE1ELSS_1EEEEEENSA_6LayoutISE_NSB_IJNSC_ILi0EEESW_SW_EEEEENSB_IJNSA_10UnderscoreESZ_SZ_EEEEENS7_6detail26Sm90ImplicitGemmTileTraitsINSA_20SM90_TMA_LOAD_IM2COLENSA_14ComposedLayoutINSA_7SwizzleILi2ELi4ELi3EEENSA_18smem_ptr_flag_bitsILi16EEENSV_INSB_IJNSB_IJNSC_ILi8EEENSC_ILi16EEEEEENSB_IJSI_SD_EEENSB_IJSD_NSC_ILi14EEEEEEEEENSB_IJNSB_IJSI_NSC_ILi256EEEEEENSB_IJSD_SW_EEENSB_IJSW_NSC_ILi4096EEEEEEEEEEEEEvEENS13_INSA_13SM90_TMA_LOADENS15_INS16_ILi3ELi4ELi3EEES19_NSV_INSB_IJNSB_IJNSC_ILi64EEENSC_ILi2EEEEEENSB_IJS1A_NSC_ILi4EEEEEES1F_EEENSB_IJNSB_IJSD_NSC_ILi2048EEEEEENSB_IJS1S_NSC_ILi512EEEEEES1L_EEEEEEEvEEEENS_8epilogue10collective6detail29Sm90TmaWarpSpecializedAdapterINS28_15DefaultEpilogueISL_NSB_IJNSB_IJllllEEESD_SW_EEES2D_NS27_6thread17LinearCombinationISL_Li1EffLNS2E_9ScaleType4KindE0ELNS_15FloatRoundStyleE2ESL_EENS_4gemm15EpilogueDefaultEEEEEvvEEEEvNT_6ParamsE:
[----:B------:R-:W-:Y:S01]  /*0000*/  LDC R1, c[0x0][0x28] ;  /* 0x00000a00ff017b82 */ /* 0x000fe20000000800 */
[----:B------:R-:W0:Y:S01]  /*0010*/  S2R R6, SR_TID.X ;  /* 0x0000000000067919 */ /* 0x000e220000002100 */
[----:B------:R-:W-:Y:S01]  /*0020*/  ELECT P0, URZ, PT ;  /* 0x00000000003f782f */ /* 0x000fe20003800000 */
[----:B------:R-:W-:Y:S01]  /*0030*/  BSSY B0, `(.L_x_0) ;  /* 0x000000f000007945 */ /* 0x000fe20003800000 */
[--C-:B0-----:R-:W-:Y:S02]  /*0040*/  SHF.R.U32.HI R0, RZ, 0x5, R6.reuse ;  /* 0x00000005ff007819 */ /* 0x101fe40000011606 */
[----:B------:R-:W-:-:S03]  /*0050*/  SHF.R.U32.HI R3, RZ, 0x7, R6 ;  /* 0x00000007ff037819 */ /* 0x000fc60000011606 */
[----:B------:R-:W0:Y:S04]  /*0060*/  SHFL.IDX PT, R2, R0, RZ, 0x1f ;  /* 0x00001fff00027589 */ /* 0x000e2800000e0000 */
[----:B------:R1:W2:Y:S01]  /*0070*/  SHFL.IDX PT, R5, R3, RZ, 0x1f ;  /* 0x00001fff03057589 */ /* 0x0002a200000e0000 */
[----:B0-----:R-:W-:-:S13]  /*0080*/  ISETP.NE.OR P0, PT, R2, RZ, !P0 ;  /* 0x000000ff0200720c */ /* 0x001fda0004705670 */
[----:B-12---:R-:W-:Y:S05]  /*0090*/  @P0 BRA `(.L_x_1) ;  /* 0x0000000000200947 */ /* 0x006fea0003800000 */
[----:B------:R-:W-:Y:S02]  /*00a0*/  ULDC.64 UR4, c[0x0][0x198] ;  /* 0x0000660000047ab9 */ /* 0x000fe40000000a00 */
[----:B------:R-:W-:Y:S02]  /*00b0*/  UIADD3 UR6, UP0, UR4, 0xf0, URZ ;  /* 0x000000f004067890 */ /* 0x000fe4000ff1e03f */
[----:B------:R-:W-:Y:S02]  /*00c0*/  UIADD3 UR4, UP1, UR4, 0x270, URZ ;  /* 0x0000027004047890 */ /* 0x000fe4000ff3e03f */
[----:B------:R-:W-:Y:S02]  /*00d0*/  UIADD3.X UR7, URZ, UR5, URZ, UP0, !UPT ;  /* 0x000000053f077290 */ /* 0x000fe400087fe43f */
[----:B------:R-:W-:-:S07]  /*00e0*/  UIADD3.X UR5, URZ, UR5, URZ, UP1, !UPT ;  /* 0x000000053f057290 */ /* 0x000fce0008ffe43f */
[----:B------:R0:W-:Y:S02]  /*00f0*/  UTMACCTL.PF [UR6] ;  /* 0x00000000060079b9 */ /* 0x0001e40008040000 */
[----:B------:R0:W-:Y:S02]  /*0100*/  UTMACCTL.PF [UR4] ;  /* 0x00000000040079b9 */ /* 0x0001e40008040000 */
[----:B0-----:R-:W-:Y:S01]  /*0110*/  NOP ;  /* 0x0000000000007918 */ /* 0x001fe20000000000 */
.L_x_1:
[----:B------:R-:W-:Y:S05]  /*0120*/  BSYNC B0 ;  /* 0x0000000000007941 */ /* 0x000fea0003800000 */
.L_x_0:
[----:B------:R-:W0:Y:S01]  /*0130*/  SHFL.IDX PT, R0, R0, RZ, 0x1f ;  /* 0x00001fff00007589 */ /* 0x000e2200000e0000 */
[----:B------:R-:W-:-:S04]  /*0140*/  SHF.R.S32.HI R3, RZ, 0x1f, R2 ;  /* 0x0000001fff037819 */ /* 0x000fc80000011402 */
[----:B------:R-:W-:Y:S02]  /*0150*/  LEA.HI R3, R3, R2, RZ, 0x2 ;  /* 0x0000000203037211 */ /* 0x000fe400078f10ff */
[----:B0-----:R-:W-:-:S13]  /*0160*/  ISETP.NE.AND P0, PT, R0, RZ, PT ;  /* 0x000000ff0000720c */ /* 0x001fda0003f05270 */
[----:B------:R-:W-:Y:S05]  /*0170*/  @P0 BRA `(.L_x_2) ;  /* 0x0000000000b40947 */ /* 0x000fea0003800000 */
[----:B------:R-:W-:Y:S01]  /*0180*/  ELECT P0, URZ, PT ;  /* 0x00000000003f782f */ /* 0x000fe20003800000 */
[----:B------:R-:W-:-:S12]  /*0190*/  BSSY B0, `(.L_x_2) ;  /* 0x000002b000007945 */ /* 0x000fd80003800000 */
[----:B------:R-:W-:Y:S05]  /*01a0*/  @!P0 BRA `(.L_x_3) ;  /* 0x0000000000a48947 */ /* 0x000fea0003800000 */
[----:B------:R-:W0:Y:S01]  /*01b0*/  S2UR UR8, SR_CgaCtaId ;  /* 0x00000000000879c3 */ /* 0x000e220000008800 */
[----:B------:R-:W-:Y:S01]  /*01c0*/  UMOV UR4, 0x400 ;  /* 0x0000040000047882 */ /* 0x000fe20000000000 */
[----:B------:R-:W-:Y:S01]  /*01d0*/  UMOV UR5, 0x1 ;  /* 0x0000000100057882 */ /* 0x000fe20000000000 */
[----:B------:R-:W-:Y:S02]  /*01e0*/  UMOV UR6, 0x80 ;  /* 0x0000008000067882 */ /* 0x000fe40000000000 */
[----:B------:R-:W-:-:S04]  /*01f0*/  UIADD3 UR6, -UR6, 0x100000, URZ ;  /* 0x0010000006067890 */ /* 0x000fc8000fffe13f */
[----:B------:R-:W-:Y:S02]  /*0200*/  USHF.L.U32 UR7, UR6, 0xb, URZ ;  /* 0x0000000b06077899 */ /* 0x000fe4000800063f */
[----:B------:R-:W-:Y:S02]  /*0210*/  USHF.L.U32 UR6, UR6, 0x1, URZ ;  /* 0x0000000106067899 */ /* 0x000fe4000800063f */
[----:B0-----:R-:W-:Y:S02]  /*0220*/  ULEA UR8, UR8, UR4, 0x18 ;  /* 0x0000000408087291 */ /* 0x001fe4000f8ec03f */
[----:B------:R-:W-:-:S04]  /*0230*/  UIADD3 UR4, -UR5, 0x100000, URZ ;  /* 0x0010000005047890 */ /* 0x000fc8000fffe13f */
[----:B------:R-:W-:Y:S02]  /*0240*/  USHF.L.U32 UR5, UR4, 0xb, URZ ;  /* 0x0000000b04057899 */ /* 0x000fe4000800063f */
[----:B------:R-:W-:Y:S01]  /*0250*/  USHF.L.U32 UR4, UR4, 0x1, URZ ;  /* 0x0000000104047899 */ /* 0x000fe2000800063f */
[----:B------:R-:W0:Y:S11]  /*0260*/  FENCE.VIEW.ASYNC.S ;  /* 0x00000000000073c6 */ /* 0x000e360000000000 */
[----:B0-----:R0:W1:Y:S01]  /*0270*/  SYNCS.EXCH.64 URZ, [UR8+0x38000], UR4 ;  /* 0x03800004083f75b2 */ /* 0x0010620008000100 */
[----:B------:R0:W2:Y:S01]  /*0280*/  SYNCS.EXCH.64 URZ, [UR8+0x38070], UR6 ;  /* 0x03807006083f75b2 */ /* 0x0000a20008000100 */
[----:B------:R0:W3:Y:S01]  /*0290*/  SYNCS.EXCH.64 URZ, [UR8+0x38008], UR4 ;  /* 0x03800804083f75b2 */ /* 0x0000e20008000100 */
[----:B------:R0:W4:Y:S01]  /*02a0*/  SYNCS.EXCH.64 URZ, [UR8+0x38078], UR6 ;  /* 0x03807806083f75b2 */ /* 0x0001220008000100 */
[----:B------:R0:W0:Y:S01]  /*02b0*/  SYNCS.EXCH.64 URZ, [UR8+0x38010], UR4 ;  /* 0x03801004083f75b2 */ /* 0x0000220008000100 */
        /* <DEDUP_REMOVED lines=23> */
[----:B-1234-:R-:W-:Y:S01]  /*0430*/  NOP ;  /* 0x0000000000007918 */ /* 0x01efe20000000000 */
.L_x_3:
[----:B0-----:R-:W-:Y:S05]  /*0440*/  BSYNC B0 ;  /* 0x0000000000007941 */ /* 0x001fea0003800000 */
.L_x_2:
[----:B------:R-:W-:Y:S01]  /*0450*/  ULDC.64 UR4, c[0x0][0x618] ;  /* 0x0001860000047ab9 */ /* 0x000fe20000000a00 */
[----:B------:R-:W-:Y:S01]  /*0460*/  LOP3.LUT R3, R3, 0xfffffffc, RZ, 0xc0, !PT ;  /* 0xfffffffc03037812 */ /* 0x000fe200078ec0ff */
[----:B------:R-:W-:Y:S01]  /*0470*/  NOP ;  /* 0x0000000000007918 */ /* 0x000fe20000000000 */
[----:B------:R-:W-:Y:S01]  /*0480*/  ISETP.NE.U32.AND P0, PT, RZ, UR4, PT ;  /* 0x00000004ff007c0c */ /* 0x000fe2000bf05070 */
[----:B------:R-:W-:Y:S01]  /*0490*/  NOP ;  /* 0x0000000000007918 */ /* 0x000fe20000000000 */
[----:B------:R-:W-:Y:S01]  /*04a0*/  BAR.SYNC.DEFER_BLOCKING 0x0 ;  /* 0x0000000000007b1d */ /* 0x000fe20000010000 */
[----:B------:R-:W-:Y:S01]  /*04b0*/  IMAD.IADD R4, R2, 0x1, -R3 ;  /* 0x0000000102047824 */ /* 0x000fe200078e0a03 */
[----:B------:R-:W-:Y:S02]  /*04c0*/  ISETP.NE.AND.EX P0, PT, RZ, UR5, PT, P0 ;  /* 0x00000005ff007c0c */ /* 0x000fe4000bf05300 */
[C---:B------:R-:W-:Y:S02]  /*04d0*/  ISETP.NE.AND P2, PT, R5.reuse, 0x1, PT ;  /* 0x000000010500780c */ /* 0x040fe40003f45270 */
[----:B------:R-:W-:Y:S01]  /*04e0*/  LOP3.LUT P1, RZ, R5, R4, RZ, 0xfc, !PT ;  /* 0x0000000405ff7212 */ /* 0x000fe2000782fcff */
[----:B------:R-:W-:-:S03]  /*04f0*/  ULDC.64 UR12, c[0x0][0x208] ;  /* 0x00008200000c7ab9 */ /* 0x000fc60000000a00 */
[----:B------:R-:W-:-:S04]  /*0500*/  SEL R0, RZ, 0x1, P1 ;  /* 0x00000001ff007807 */ /* 0x000fc80000800000 */
[----:B------:R-:W-:Y:S01]  /*0510*/  SEL R0, R0, 0x2, P2 ;  /* 0x0000000200007807 */ /* 0x000fe20001000000 */
[----:B------:R-:W-:Y:S06]  /*0520*/  @!P0 BRA `(.L_x_4) ;  /* 0x00000000001c8947 */ /* 0x000fec0003800000 */
[----:B------:R-:W0:Y:S02]  /*0530*/  LDC.64 R2, c[0x0][0x618] ;  /* 0x00018600ff027b82 */ /* 0x000e240000000a00 */
[----:B0-----:R-:W2:Y:S02]  /*0540*/  LDG.E.64 R2, desc[UR12][R2.64] ;  /* 0x0000000c02027981 */ /* 0x001ea4000c1e1b00 */
[----:B--2---:R-:W-:-:S04]  /*0550*/  ISETP.NE.U32.AND P0, PT, R2, RZ, PT ;  /* 0x000000ff0200720c */ /* 0x004fc80003f05070 */
[----:B------:R-:W-:-:S13]  /*0560*/  ISETP.NE.AND.EX P0, PT, R3, RZ, PT, P0 ;  /* 0x000000ff0300720c */ /* 0x000fda0003f05300 */
[----:B------:R-:W-:Y:S05]  /*0570*/  @!P0 BRA `(.L_x_4) ;  /* 0x0000000000088947 */ /* 0x000fea0003800000 */
[----:B------:R2:W5:Y:S01]  /*0580*/  LD.E R8, desc[UR12][R2.64] ;  /* 0x0000000c02087980 */ /* 0x000562000c101900 */
[----:B------:R-:W-:Y:S05]  /*0590*/  BRA `(.L_x_5) ;  /* 0x0000000000207947 */ /* 0x000fea0003800000 */
.L_x_4:
[----:B------:R-:W-:Y:S02]  /*05a0*/  ULDC.64 UR4, c[0x0][0x608] ;  /* 0x0001820000047ab9 */ /* 0x000fe40000000a00 */
[----:B------:R-:W-:-:S04]  /*05b0*/  ISETP.NE.U32.AND P0, PT, RZ, UR4, PT ;  /* 0x00000004ff007c0c */ /* 0x000fc8000bf05070 */
[----:B------:R-:W-:-:S13]  /*05c0*/  ISETP.NE.AND.EX P0, PT, RZ, UR5, PT, P0 ;  /* 0x00000005ff007c0c */ /* 0x000fda000bf05300 */
[----:B------:R-:W-:Y:S05]  /*05d0*/  @!P0 BRA `(.L_x_6) ;  /* 0x00000000000c8947 */ /* 0x000fea0003800000 */
[----:B------:R-:W0:Y:S02]  /*05e0*/  LDC.64 R8, c[0x0][0x608] ;  /* 0x00018200ff087b82 */ /* 0x000e240000000a00 */
[----:B0-----:R0:W5:Y:S01]  /*05f0*/  LDG.E R8, desc[UR12][R8.64] ;  /* 0x0000000c08087981 */ /* 0x001162000c1e1900 */
[----:B------:R-:W-:Y:S05]  /*0600*/  BRA `(.L_x_5) ;  /* 0x0000000000047947 */ /* 0x000fea0003800000 */
.L_x_6:
[----:B------:R-:W1:Y:S02]  /*0610*/  LDC R8, c[0x0][0x600] ;  /* 0x00018000ff087b82 */ /* 0x000e640000000800 */
.L_x_5:
[----:B------:R-:W-:Y:S02]  /*0620*/  ULDC.64 UR4, c[0x0][0x620] ;  /* 0x0001880000047ab9 */ /* 0x000fe40000000a00 */
[----:B------:R-:W-:-:S04]  /*0630*/  ISETP.NE.U32.AND P0, PT, RZ, UR4, PT ;  /* 0x00000004ff007c0c */ /* 0x000fc8000bf05070 */
[----:B------:R-:W-:-:S13]  /*0640*/  ISETP.NE.AND.EX P0, PT, RZ, UR5, PT, P0 ;  /* 0x00000005ff007c0c */ /* 0x000fda000bf05300 */
[----:B------:R-:W-:Y:S05]  /*0650*/  @!P0 BRA `(.L_x_7) ;  /* 0x00000000001c8947 */ /* 0x000fea0003800000 */
[----:B--2---:R-:W2:Y:S02]  /*0660*/  LDC.64 R2, c[0x0][0x620] ;  /* 0x00018800ff027b82 */ /* 0x004ea40000000a00 */
[----:B--2---:R-:W2:Y:S02]  /*0670*/  LDG.E.64 R2, desc[UR12][R2.64] ;  /* 0x0000000c02027981 */ /* 0x004ea4000c1e1b00 */
[----:B--2---:R-:W-:-:S04]  /*0680*/  ISETP.NE.U32.AND P0, PT, R2, RZ, PT ;  /* 0x000000ff0200720c */ /* 0x004fc80003f05070 */
[----:B------:R-:W-:-:S13]  /*0690*/  ISETP.NE.AND.EX P0, PT, R3, RZ, PT, P0 ;  /* 0x000000ff0300720c */ /* 0x000fda0003f05300 */
[----:B------:R-:W-:Y:S05]  /*06a0*/  @!P0 BRA `(.L_x_7) ;  /* 0x0000000000088947 */ /* 0x000fea0003800000 */
[----:B0-----:R4:W5:Y:S01]  /*06b0*/  LD.E R9, desc[UR12][R2.64] ;  /* 0x0000000c02097980 */ /* 0x001962000c101900 */
[----:B------:R-:W-:Y:S05]  /*06c0*/  BRA `(.L_x_8) ;  /* 0x0000000000207947 */ /* 0x000fea0003800000 */
.L_x_7:
[----:B------:R-:W-:Y:S02]  /*06d0*/  ULDC.64 UR4, c[0x0][0x610] ;  /* 0x0001840000047ab9 */ /* 0x000fe40000000a00 */
[----:B------:R-:W-:-:S04]  /*06e0*/  ISETP.NE.U32.AND P0, PT, RZ, UR4, PT ;  /* 0x00000004ff007c0c */ /* 0x000fc8000bf05070 */
[----:B------:R-:W-:-:S13]  /*06f0*/  ISETP.NE.AND.EX P0, PT, RZ, UR5, PT, P0 ;  /* 0x00000005ff007c0c */ /* 0x000fda000bf05300 */
[----:B------:R-:W-:Y:S05]  /*0700*/  @!P0 BRA `(.L_x_9) ;  /* 0x00000000000c8947 */ /* 0x000fea0003800000 */
[----:B--2---:R-:W0:Y:S02]  /*0710*/  LDC.64 R2, c[0x0][0x610] ;  /* 0x00018400ff027b82 */ /* 0x004e240000000a00 */
[----:B0-----:R3:W5:Y:S01]  /*0720*/  LDG.E R9, desc[UR12][R2.64] ;  /* 0x0000000c02097981 */ /* 0x001762000c1e1900 */
[----:B------:R-:W-:Y:S05]  /*0730*/  BRA `(.L_x_8) ;  /* 0x0000000000047947 */ /* 0x000fea0003800000 */
.L_x_9:
[----:B0-----:R-:W0:Y:S02]  /*0740*/  LDC R9, c[0x0][0x604] ;  /* 0x00018100ff097b82 */ /* 0x001e240000000800 */
.L_x_8:
[----:B--234-:R-:W2:Y:S01]  /*0750*/  LDC R2, c[0x0][0x3e8] ;  /* 0x0000fa00ff027b82 */ /* 0x01cea20000000800 */
[----:B------:R-:W-:Y:S01]  /*0760*/  ULDC UR4, c[0x0][0x3dc] ;  /* 0x0000f70000047ab9 */ /* 0x000fe20000000800 */
[----:B------:R-:W-:Y:S01]  /*0770*/  ISETP.NE.AND P0, PT, R5, RZ, PT ;  /* 0x000000ff0500720c */ /* 0x000fe20003f05270 */
[----:B------:R-:W-:Y:S01]  /*0780*/  UIADD3 UR4, UR4, 0x1f, URZ ;  /* 0x0000001f04047890 */ /* 0x000fe2000fffe03f */
[----:B------:R-:W-:-:S03]  /*0790*/  ULDC.64 UR6, c[0x0][0x3e0] ;  /* 0x0000f80000067ab9 */ /* 0x000fc60000000a00 */
[----:B------:R-:W-:Y:S02]  /*07a0*/  USHF.R.S32.HI UR5, URZ, 0x1f, UR4 ;  /* 0x0000001f3f057899 */ /* 0x000fe40008011404 */
[----:B------:R-:W-:Y:S02]  /*07b0*/  UIMAD UR6, UR7, UR6, URZ ;  /* 0x00000006070672a4 */ /* 0x000fe4000f8e023f */
[----:B------:R-:W-:-:S04]  /*07c0*/  ULEA.HI UR5, UR5, UR4, URZ, 0x5 ;  /* 0x0000000405057291 */ /* 0x000fc8000f8f283f */
[----:B------:R-:W-:Y:S01]  /*07d0*/  USHF.R.S32.HI UR15, URZ, 0x5, UR5 ;  /* 0x000000053f0f7899 */ /* 0x000fe20008011405 */
[----:B--2---:R-:W-:-:S05]  /*07e0*/  IMAD R2, R2, UR6, RZ ;  /* 0x0000000602027c24 */ /* 0x004fca000f8e02ff */
[----:B------:R-:W-:Y:S01]  /*07f0*/  IMAD R2, R2, UR15, RZ ;  /* 0x0000000f02027c24 */ /* 0x000fe2000f8e02ff */
[----:B------:R-:W-:Y:S06]  /*0800*/  @!P0 BRA `(.L_x_10) ;  /* 0x0000008400e08947 */ /* 0x000fec0003800000 */
[----:B------:R-:W-:-:S13]  /*0810*/  ISETP.NE.AND P0, PT, R5, 0x1, PT ;  /* 0x000000010500780c */ /* 0x000fda0003f05270 */
[----:B------:R-:W-:Y:S05]  /*0820*/  @P0 EXIT ;  /* 0x000000000000094d */ /* 0x000fea0003800000 */
[----:B------:R-:W-:Y:S01]  /*0830*/  ISETP.GE.AND P0, PT, R2, 0x1, PT ;  /* 0x000000010200780c */ /* 0x000fe20003f06270 */
[----:B------:R-:W-:Y:S01]  /*0840*/  UMOV UR4, URZ ;  /* 0x0000003f00047c82 */ /* 0x000fe20008000000 */
[----:B------:R-:W-:Y:S02]  /*0850*/  CS2R R86, SRZ ;  /* 0x0000000000567805 */ /* 0x000fe4000001ff00 */
[----:B------:R-:W-:Y:S02]  /*0860*/  CS2R R88, SRZ ;  /* 0x0000000000587805 */ /* 0x000fe4000001ff00 */
[----:B------:R-:W-:Y:S02]  /*0870*/  CS2R R90, SRZ ;  /* 0x00000000005a7805 */ /* 0x000fe4000001ff00 */
[----:B------:R-:W-:Y:S02]  /*0880*/  CS2R R92, SRZ ;  /* 0x00000000005c7805 */ /* 0x000fe4000001ff00 */
[----:B------:R-:W-:-:S02]  /*0890*/  CS2R R94, SRZ ;  /* 0x00000000005e7805 */ /* 0x000fc4000001ff00 */
[----:B------:R-:W-:Y:S02]  /*08a0*/  CS2R R96, SRZ ;  /* 0x0000000000607805 */ /* 0x000fe4000001ff00 */
        /* <DEDUP_REMOVED lines=57> */
[----:B------:R-:W-:Y:S01]  /*0c40*/  CS2R R84, SRZ ;  /* 0x0000000000547805 */ /* 0x000fe2000001ff00 */
[----:B------:R-:W-:Y:S06]  /*0c50*/  @!P0 BRA `(.L_x_11) ;  /* 0x0000000000988947 */ /* 0x000fec0003800000 */
[----:B------:R-:W-:-:S04]  /*0c60*/  LOP3.LUT R3, R0, 0x1, RZ, 0xfc, !PT ;  /* 0x0000000100037812 */ /* 0x000fc800078efcff */
[----:B------:R-:W-:-:S13]  /*0c70*/  ISETP.NE.AND P1, PT, R3, 0x3, PT ;  /* 0x000000030300780c */ /* 0x000fda0003f25270 */
[----:B------:R-:W-:Y:S05]  /*0c80*/  @!P1 BRA `(.L_x_12) ;  /* 0x0000000000049947 */ /* 0x000fea0003800000 */
[----:B------:R-:W-:Y:S01]  /*0c90*/  BPT.TRAP 0x1 ;  /* 0x000000040000795c */ /* 0x000fe20000300000 */
.L_x_12:
[----:B------:R-:W2:Y:S01]  /*0ca0*/  S2UR UR5, SR_CgaCtaId ;  /* 0x00000000000579c3 */ /* 0x000ea20000008800 */
[----:B------:R-:W-:Y:S01]  /*0cb0*/  SHF.L.U32 R3, RZ, 0x1f, RZ ;  /* 0x0000001fff037819 */ /* 0x000fe200000006ff */
[----:B------:R-:W-:Y:S02]  /*0cc0*/  UMOV UR4, 0x400 ;  /* 0x0000040000047882 */ /* 0x000fe40000000000 */
[----:B--2---:R-:W-:-:S12]  /*0cd0*/  ULEA UR4, UR5, UR4, 0x18 ;  /* 0x0000000405047291 */ /* 0x004fd8000f8ec03f */
.L_x_13:
[----:B--2---:R-:W-:-:S04]  /*0ce0*/  IMAD.U32 R4, RZ, RZ, UR4 ;  /* 0x00000004ff047e24 */ /* 0x004fc8000f8e00ff */
[----:B------:R2:W3:Y:S03]  /*0cf0*/  SYNCS.PHASECHK.TRANS64.TRYWAIT P1, [R4+URZ+0x38000], R3 ;  /* 0x03800003040075a7 */ /* 0x0004e6000802017f */
[----:B---3--:R-:W-:Y:S05]  /*0d00*/  @!P1 NANOSLEEP.SYNCS 0x989680 ;  /* 0x009896800000995d */ /* 0x008fea0003900000 */
[----:B------:R-:W3:Y:S02]  /*0d10*/  @!P1 SYNCS.PHASECHK.TRANS64 P1, [R4+URZ+0x38000], R3 ;  /* 0x03800003040095a7 */ /* 0x000ee4000802007f */
[----:B---3--:R-:W-:Y:S05]  /*0d20*/  @!P1 BRA `(.L_x_13) ;  /* 0xfffffffc00ec9947 */ /* 0x008fea000383ffff */
[----:B------:R-:W-:Y:S01]  /*0d30*/  UIADD3 UR5, UR4, 0x1c000, URZ ;  /* 0x0001c00004057890 */ /* 0x000fe2000fffe03f */
[----:B------:R-:W-:Y:S01]  /*0d40*/  WARPGROUP.ARRIVE ;  /* 0x00000000000079c5 */ /* 0x000fe20000000000 */
[----:B------:R-:W-:Y:S02]  /*0d50*/  USHF.R.U32.HI UR4, URZ, 0x4, UR4 ;  /* 0x000000043f047899 */ /* 0x000fe40008011604 */
[----:B------:R-:W-:Y:S02]  /*0d60*/  USHF.R.U32.HI UR5, URZ, 0x4, UR5 ;  /* 0x000000043f057899 */ /* 0x000fe40008011605 */
[----:B------:R-:W-:Y:S02]  /*0d70*/  ULOP3.LUT UR4, UR4, 0x3fff, URZ, 0xc0, !UPT ;  /* 0x00003fff04047892 */ /* 0x000fe4000f8ec03f */
[----:B------:R-:W-:Y:S02]  /*0d80*/  ULOP3.LUT UR5, UR5, 0x3fff, URZ, 0xc0, !UPT ;  /* 0x00003fff05057892 */ /* 0x000fe4000f8ec03f */
[----:B------:R-:W-:-:S02]  /*0d90*/  ULOP3.LUT UR8, UR4, 0x10000, URZ, 0xfc, !UPT ;  /* 0x0001000004087892 */ /* 0x000fc4000f8efc3f */
[----:B------:R-:W-:Y:S01]  /*0da0*/  ULOP3.LUT UR9, UR5, 0x1000000, URZ, 0xfc, !UPT ;  /* 0x0100000005097892 */ /* 0x000fe2000f8efc3f */
[----:B------:R-:W-:Y:S02]  /*0db0*/  UMOV UR7, 0x40000040 ;  /* 0x4000004000077882 */ /* 0x000fe40000000000 */
[----:B------:R-:W-:Y:S02]  /*0dc0*/  UMOV UR5, 0x80000020 ;  /* 0x8000002000057882 */ /* 0x000fe40000000000 */
[----:B------:R-:W-:Y:S02]  /*0dd0*/  UMOV UR4, UR8 ;  /* 0x0000000800047c82 */ /* 0x000fe40008000000 */
[----:B------:R-:W-:Y:S02]  /*0de0*/  UMOV UR6, UR9 ;  /* 0x0000000900067c82 */ /* 0x000fe40008000000 */
[----:B------:R-:W-:Y:S01]  /*0df0*/  HGMMA.64x128x16.F32.BF16 R88, gdesc[UR4].tnspB, RZ, !UPT ;  /* 0x41e00000045879f0 */ /* 0x000fe2000c7018ff */
[----:B------:R-:W-:Y:S01]  /*0e00*/  UIADD3 UR4, UR8, 0x100, URZ ;  /* 0x0000010008047890 */ /* 0x000fe2000fffe03f */
[----:B------:R-:W-:-:S10]  /*0e10*/  UMOV UR5, 0x80000020 ;  /* 0x8000002000057882 */ /* 0x000fd40000000000 */
[----:B------:R-:W-:Y:S01]  /*0e20*/  HGMMA.64x128x16.F32.BF16 R24, gdesc[UR4].tnspB, RZ, !UPT ;  /* 0x41e00000041879f0 */ /* 0x000fe2000c7018ff */
[----:B------:R-:W-:Y:S02]  /*0e30*/  UIADD3 UR4, UR8, 0x2, URZ ;  /* 0x0000000208047890 */ /* 0x000fe4000fffe03f */
[----:B------:R-:W-:Y:S01]  /*0e40*/  UIADD3 UR6, UR9, 0x80, URZ ;  /* 0x0000008009067890 */ /* 0x000fe2000fffe03f */
[----:B------:R-:W-:Y:S01]  /*0e50*/  UMOV UR5, 0x80000020 ;  /* 0x8000002000057882 */ /* 0x000fe20000000000 */
[----:B------:R-:W-:-:S07]  /*0e60*/  UMOV UR7, 0x40000040 ;  /* 0x4000004000077882 */ /* 0x000fce0000000000 */
[----:B------:R-:W-:Y:S01]  /*0e70*/  HGMMA.64x128x16.F32.BF16 R88, gdesc[UR4].tnspB, R88 ;  /* 0x41e00000045879f0 */ /* 0x000fe20008701858 */
[----:B------:R-:W-:Y:S01]  /*0e80*/  UIADD3 UR4, UR8, 0x102, URZ ;  /* 0x0000010208047890 */ /* 0x000fe2000fffe03f */
[----:B------:R-:W-:-:S10]  /*0e90*/  UMOV UR5, 0x80000020 ;  /* 0x8000002000057882 */ /* 0x000fd40000000000 */
[----:B------:R-:W-:Y:S01]  /*0ea0*/  HGMMA.64x128x16.F32.BF16 R24, gdesc[UR4].tnspB, R24, gsb0 ;  /* 0x41e00000041879f0 */ /* 0x000fe20008001818 */
[----:B------:R-:W-:-:S05]  /*0eb0*/  UMOV UR4, 0x1 ;  /* 0x0000000100047882 */ /* 0x000fca0000000000 */
.L_x_11:
[----:B--2---:R-:W-:-:S05]  /*0ec0*/  VIMNMX R3, R2, 0x1, PT ;  /* 0x0000000102037848 */ /* 0x004fca0003fe0100 */
[----:B------:R-:W-:-:S05]  /*0ed0*/  IMAD.IADD R4, R2, 0x1, -R3 ;  /* 0x0000000102047824 */ /* 0x000fca00078e0a03 */
[----:B------:R-:W-:-:S13]  /*0ee0*/  ISETP.GE.AND P1, PT, R4, 0x1, PT ;  /* 0x000000010400780c */ /* 0x000fda0003f26270 */
[----:B------:R-:W-:Y:S05]  /*0ef0*/  @!P1 BRA `(.L_x_14) ;  /* 0x0000000400089947 */ /* 0x000fea0003800000 */
[----:B------:R-:W2:Y:S01]  /*0f00*/  S2UR UR6, SR_CgaCtaId ;  /* 0x00000000000679c3 */ /* 0x000ea20000008800 */
[----:B------:R-:W-:Y:S01]  /*0f10*/  UMOV UR5, 0x400 ;  /* 0x0000040000057882 */ /* 0x000fe20000000000 */
[----:B------:R-:W-:Y:S01]  /*0f20*/  LOP3.LUT R7, R0, 0x1, RZ, 0xfc, !PT ;  /* 0x0000000100077812 */ /* 0x000fe200078efcff */
[----:B------:R-:W-:Y:S01]  /*0f30*/  IMAD.MOV.U32 R5, RZ, RZ, RZ ;  /* 0x000000ffff057224 */ /* 0x000fe200078e00ff */
[----:B------:R-:W-:Y:S01]  /*0f40*/  UISETP.NE.U32.AND UP0, UPT, UR4, URZ, UPT ;  /* 0x0000003f0400728c */ /* 0x000fe2000bf05070 */
[----:B------:R-:W-:Y:S01]  /*0f50*/  IMAD.MOV.U32 R2, RZ, RZ, R4 ;  /* 0x000000ffff027224 */ /* 0x000fe200078e0004 */
[----:B--2---:R-:W-:-:S04]  /*0f60*/  ULEA UR14, UR6, UR5, 0x18 ;  /* 0x00000005060e7291 */ /* 0x004fc8000f8ec03f */
[----:B------:R-:W-:Y:S02]  /*0f70*/  UIADD3 UR6, UR14, 0x1c000, URZ ;  /* 0x0001c0000e067890 */ /* 0x000fe4000fffe03f */
[----:B------:R-:W-:Y:S02]  /*0f80*/  USHF.R.U32.HI UR5, URZ, 0x4, UR14 ;  /* 0x000000043f057899 */ /* 0x000fe4000801160e */
[----:B------:R-:W-:Y:S02]  /*0f90*/  USHF.R.U32.HI UR6, URZ, 0x4, UR6 ;  /* 0x000000043f067899 */ /* 0x000fe40008011606 */
[----:B------:R-:W-:Y:S02]  /*0fa0*/  ULOP3.LUT UR5, UR5, 0x3fff, URZ, 0xc0, !UPT ;  /* 0x00003fff05057892 */ /* 0x000fe4000f8ec03f */
[----:B------:R-:W-:Y:S02]  /*0fb0*/  ULOP3.LUT UR6, UR6, 0x3fff, URZ, 0xc0, !UPT ;  /* 0x00003fff06067892 */ /* 0x000fe4000f8ec03f */
[----:B------:R-:W-:-:S02]  /*0fc0*/  ULOP3.LUT UR15, UR5, 0x10000, URZ, 0xfc, !UPT ;  /* 0x00010000050f7892 */ /* 0x000fc4000f8efc3f */
[----:B------:R-:W-:Y:S01]  /*0fd0*/  ULOP3.LUT UR16, UR6, 0x1000000, URZ, 0xfc, !UPT ;  /* 0x0100000006107892 */ /* 0x000fe2000f8efc3f */
[----:B------:R-:W-:-:S11]  /*0fe0*/  UMOV UR5, URZ ;  /* 0x0000003f00057c82 */ /* 0x000fd60008000000 */
.L_x_19:
[----:B------:R-:W-:-:S13]  /*0ff0*/  ISETP.NE.AND P2, PT, R7, 0x3, PT ;  /* 0x000000030700780c */ /* 0x000fda0003f45270 */
[----:B--2---:R-:W-:Y:S05]  /*1000*/  @!P2 BRA `(.L_x_15) ;  /* 0x000000000004a947 */ /* 0x004fea0003800000 */
[----:B------:R-:W-:Y:S01]  /*1010*/  BPT.TRAP 0x1 ;  /* 0x000000040000795c */ /* 0x000fe20000300000 */
.L_x_15:
[----:B------:R-:W-:Y:S01]  /*1020*/  SHF.L.U32 R3, R5, 0x1f, RZ ;  /* 0x0000001f05037819 */ /* 0x000fe200000006ff */
[----:B------:R-:W-:-:S12]  /*1030*/  ULEA UR6, UR4, UR14, 0x3 ;  /* 0x0000000e04067291 */ /* 0x000fd8000f8e183f */
.L_x_16:
[----:B--2---:R-:W-:-:S04]  /*1040*/  IMAD.U32 R6, RZ, RZ, UR6 ;  /* 0x00000006ff067e24 */ /* 0x004fc8000f8e00ff */
[----:B------:R2:W3:Y:S03]  /*1050*/  SYNCS.PHASECHK.TRANS64.TRYWAIT P1, [R6+URZ+0x38000], R3 ;  /* 0x03800003060075a7 */ /* 0x0004e6000802017f */
[----:B---3--:R-:W-:Y:S05]  /*1060*/  @!P1 NANOSLEEP.SYNCS 0x989680 ;  /* 0x009896800000995d */ /* 0x008fea0003900000 */
[----:B------:R-:W3:Y:S02]  /*1070*/  @!P1 SYNCS.PHASECHK.TRANS64 P1, [R6+URZ+0x38000], R3 ;  /* 0x03800003060095a7 */ /* 0x000ee4000802007f */
[----:B---3--:R-:W-:Y:S05]  /*1080*/  @!P1 BRA `(.L_x_16) ;  /* 0xfffffffc00ec9947 */ /* 0x008fea000383ffff */
[----:B------:R-:W-:Y:S01]  /*1090*/  ULEA UR6, UR4, UR15, 0x9 ;  /* 0x0000000f04067291 */ /* 0x000fe2000f8e483f */
[----:B------:R-:W-:Y:S01]  /*10a0*/  WARPGROUP.ARRIVE ;  /* 0x00000000000079c5 */ /* 0x000fe20000000000 */
[----:B------:R-:W-:Y:S01]  /*10b0*/  ULEA UR7, UR4, UR16, 0x9 ;  /* 0x0000001004077291 */ /* 0x000fe2000f8e483f */
[----:B------:R-:W-:Y:S01]  /*10c0*/  UMOV UR9, 0x80000020 ;  /* 0x8000002000097882 */ /* 0x000fe20000000000 */
[----:B------:R-:W-:-:S03]  /*10d0*/  UMOV UR11, 0x40000040 ;  /* 0x40000040000b7882 */ /* 0x000fc60000000000 */
[----:B------:R-:W-:Y:S02]  /*10e0*/  UMOV UR8, UR6 ;  /* 0x0000000600087c82 */ /* 0x000fe40008000000 */
[----:B------:R-:W-:Y:S02]  /*10f0*/  UMOV UR10, UR7 ;  /* 0x00000007000a7c82 */ /* 0x000fe40008000000 */
[----:B------:R-:W-:Y:S01]  /*1100*/  HGMMA.64x128x16.F32.BF16 R88, gdesc[UR8].tnspB, R88, UP0 ;  /* 0x41e00000085879f0 */ /* 0x000fe2000bf01858 */
[----:B------:R-:W-:Y:S01]  /*1110*/  UIADD3 UR8, UR6, 0x100, URZ ;  /* 0x0000010006087890 */ /* 0x000fe2000fffe03f */
[----:B------:R-:W-:-:S10]  /*1120*/  UMOV UR9, 0x80000020 ;  /* 0x8000002000097882 */ /* 0x000fd40000000000 */
[----:B------:R-:W-:Y:S01]  /*1130*/  HGMMA.64x128x16.F32.BF16 R24, gdesc[UR8].tnspB, R24, UP0 ;  /* 0x41e00000081879f0 */ /* 0x000fe2000bf01818 */
[----:B------:R-:W-:Y:S02]  /*1140*/  UIADD3 UR8, UR6, 0x2, URZ ;  /* 0x0000000206087890 */ /* 0x000fe4000fffe03f */
[----:B------:R-:W-:Y:S01]  /*1150*/  UIADD3 UR10, UR7, 0x80, URZ ;  /* 0x00000080070a7890 */ /* 0x000fe2000fffe03f */
[----:B------:R-:W-:Y:S01]  /*1160*/  UMOV UR9, 0x80000020 ;  /* 0x8000002000097882 */ /* 0x000fe20000000000 */
[----:B------:R-:W-:-:S07]  /*1170*/  UMOV UR11, 0x40000040 ;  /* 0x40000040000b7882 */ /* 0x000fce0000000000 */
[----:B------:R-:W-:Y:S01]  /*1180*/  HGMMA.64x128x16.F32.BF16 R88, gdesc[UR8].tnspB, R88 ;  /* 0x41e00000085879f0 */ /* 0x000fe20008701858 */
[----:B------:R-:W-:Y:S01]  /*1190*/  UIADD3 UR8, UR6, 0x102, URZ ;  /* 0x0000010206087890 */ /* 0x000fe2000fffe03f */
[----:B------:R-:W-:-:S10]  /*11a0*/  UMOV UR9, 0x80000020 ;  /* 0x8000002000097882 */ /* 0x000fd40000000000 */
[----:B------:R-:W-:Y:S03]  /*11b0*/  HGMMA.64x128x16.F32.BF16 R24, gdesc[UR8].tnspB, R24, gsb0 ;  /* 0x41e00000081879f0 */ /* 0x000fe60008001818 */
[----:B------:R-:W-:Y:S02]  /*11c0*/  WARPGROUP.DEPBAR.LE gsb0, 0x1 ;  /* 0x00008000000079c5 */ /* 0x000fe40000010100 */
[----:B------:R-:W-:Y:S05]  /*11d0*/  @!P2 BRA `(.L_x_17) ;  /* 0x000000000004a947 */ /* 0x000fea0003800000 */
[----:B------:R-:W-:Y:S01]  /*11e0*/  BPT.TRAP 0x1 ;  /* 0x000000040000795c */ /* 0x000fe20000300000 */
.L_x_17:
[----:B------:R-:W-:Y:S01]  /*11f0*/  ULEA UR6, UR5, UR14, 0x3 ;  /* 0x0000000e05067291 */ /* 0x000fe2000f8e183f */
[----:B------:R-:W-:-:S03]  /*1200*/  ISETP.GT.U32.AND P1, PT, R0, 0x1, PT ;  /* 0x000000010000780c */ /* 0x000fc60003f24070 */
[----:B------:R-:W-:-:S04]  /*1210*/  UIADD3 UR6, UR6, 0x38070, URZ ;  /* 0x0003807006067890 */ /* 0x000fc8000fffe03f */
[----:B------:R-:W-:-:S09]  /*1220*/  UPRMT UR6, URZ, 0x654, UR6 ;  /* 0x000006543f067896 */ /* 0x000fd20008000006 */
[----:B------:R-:W-:Y:S01]  /*1230*/  SYNCS.ARRIVE.TRANS64.RED.A1T0 RZ, [UR6], RZ ;  /* 0x000000ffffff79a7 */ /* 0x000fe20008100406 */
[----:B------:R-:W-:Y:S05]  /*1240*/  @P1 BRA `(.L_x_18) ;  /* 0x0000000000041947 */ /* 0x000fea0003800000 */
[----:B------:R-:W-:Y:S01]  /*1250*/  BPT.TRAP 0x1 ;  /* 0x000000040000795c */ /* 0x000fe20000300000 */
.L_x_18:
[----:B------:R-:W-:Y:S01]  /*1260*/  UIADD3 UR4, UR4, 0x1, URZ ;  /* 0x0000000104047890 */ /* 0x000fe2000fffe03f */
[C---:B------:R-:W-:Y:S01]  /*1270*/  ISETP.GT.AND P1, PT, R2.reuse, 0x1, PT ;  /* 0x000000010200780c */ /* 0x040fe20003f24270 */
[----:B------:R-:W-:Y:S01]  /*1280*/  UIADD3 UR5, UR5, 0x1, URZ ;  /* 0x0000000105057890 */ /* 0x000fe2000fffe03f */
[----:B------:R-:W-:Y:S01]  /*1290*/  VIADD R2, R2, 0xffffffff ;  /* 0xffffffff02027836 */ /* 0x000fe20000000000 */
[----:B------:R-:W-:Y:S02]  /*12a0*/  UISETP.NE.AND UP0, UPT, UR4, 0xe, UPT ;  /* 0x0000000e0400788c */ /* 0x000fe4000bf05270 */
[----:B------:R-:W-:Y:S02]  /*12b0*/  UISETP.NE.AND UP1, UPT, UR5, 0xe, UPT ;  /* 0x0000000e0500788c */ /* 0x000fe4000bf25270 */
[----:B------:R-:W-:Y:S02]  /*12c0*/  USEL UR6, URZ, 0x1, UP0 ;  /* 0x000000013f067887 */ /* 0x000fe40008000000 */
[----:B------:R-:W-:-:S02]  /*12d0*/  USEL UR4, UR4, URZ, UP0 ;  /* 0x0000003f04047287 */ /* 0x000fc40008000000 */
[----:B------:R-:W-:Y:S02]  /*12e0*/  USEL UR5, UR5, URZ, UP1 ;  /* 0x0000003f05057287 */ /* 0x000fe40008800000 */
[----:B------:R-:W-:Y:S01]  /*12f0*/  UPLOP3.LUT UP0, UPT, UPT, UPT, UPT, 0x80, 0x0 ;  /* 0x000000000000789c */ /* 0x000fe20003f0f070 */
[----:B------:R-:W-:Y:S01]  /*1300*/  LOP3.LUT R5, R5, UR6, RZ, 0x3c, !PT ;  /* 0x0000000605057c12 */ /* 0x000fe2000f8e3cff */
[----:B------:R-:W-:Y:S09]  /*1310*/  @P1 BRA `(.L_x_19) ;  /* 0xfffffffc00341947 */ /* 0x000ff2000383ffff */
.L_x_14:
[----:B------:R-:W-:Y:S02]  /*1320*/  WARPGROUP.DEPBAR.LE gsb0, 0x0 ;  /* 0x00008000000079c5 */ /* 0x000fe40000010000 */
[----:B------:R-:W-:Y:S05]  /*1330*/  @!P0 BRA `(.L_x_20) ;  /* 0x0000000000488947 */ /* 0x000fea0003800000 */
[----:B------:R-:W-:-:S04]  /*1340*/  LOP3.LUT R2, R0, 0x1, RZ, 0xfc, !PT ;  /* 0x0000000100027812 */ /* 0x000fc800078efcff */
[----:B------:R-:W-:-:S13]  /*1350*/  ISETP.NE.AND P0, PT, R2, 0x3, PT ;  /* 0x000000030200780c */ /* 0x000fda0003f05270 */
[----:B------:R-:W-:Y:S05]  /*1360*/  @!P0 BRA `(.L_x_21) ;  /* 0x0000000000048947 */ /* 0x000fea0003800000 */
[----:B------:R-:W-:Y:S01]  /*1370*/  BPT.TRAP 0x1 ;  /* 0x000000040000795c */ /* 0x000fe20000300000 */
.L_x_21:
[----:B------:R-:W3:Y:S01]  /*1380*/  S2R R5, SR_CgaCtaId ;  /* 0x0000000000057919 */ /* 0x000ee20000008800 */
[----:B------:R-:W-:Y:S02]  /*1390*/  SHF.R.U32.HI R2, RZ, 0x1, R4 ;  /* 0x00000001ff027819 */ /* 0x000fe40000011604 */
[----:B------:R-:W-:-:S03]  /*13a0*/  ISETP.GT.U32.AND P0, PT, R0, 0x1, PT ;  /* 0x000000010000780c */ /* 0x000fc60003f04070 */
[----:B--2---:R-:W-:Y:S01]  /*13b0*/  IMAD.WIDE.U32 R2, R2, -0x6db6db6d, RZ ;  /* 0x9249249302027825 */ /* 0x004fe200078e00ff */
[----:B------:R-:W-:-:S04]  /*13c0*/  MOV R2, 0x400 ;  /* 0x0000040000027802 */ /* 0x000fc80000000f00 */
[----:B------:R-:W-:-:S05]  /*13d0*/  SHF.R.U32.HI R3, RZ, 0x2, R3 ;  /* 0x00000002ff037819 */ /* 0x000fca0000011603 */
[----:B------:R-:W-:Y:S01]  /*13e0*/  IMAD R4, R3, -0xe, R4 ;  /* 0xfffffff203047824 */ /* 0x000fe200078e0204 */
[----:B---3--:R-:W-:-:S05]  /*13f0*/  LEA R5, R5, R2, 0x18 ;  /* 0x0000000205057211 */ /* 0x008fca00078ec0ff */
[----:B------:R-:W-:-:S04]  /*1400*/  IMAD R4, R4, 0x8, R5 ;  /* 0x0000000804047824 */ /* 0x000fc800078e0205 */
[----:B------:R-:W-:-:S05]  /*1410*/  VIADD R4, R4, 0x38070 ;  /* 0x0003807004047836 */ /* 0x000fca0000000000 */
[----:B------:R-:W-:-:S04]  /*1420*/  PRMT R4, RZ, 0x654, R4 ;  /* 0x00000654ff047816 */ /* 0x000fc80000000004 */
[----:B------:R3:W-:Y:S01]  /*1430*/  SYNCS.ARRIVE.TRANS64.RED.A1T0 RZ, [R4+URZ], RZ ;  /* 0x000000ff04ff79a7 */ /* 0x0007e2000810043f */
[----:B------:R-:W-:Y:S05]  /*1440*/  @P0 BRA `(.L_x_20) ;  /* 0x0000000000040947 */ /* 0x000fea0003800000 */
[----:B------:R-:W-:Y:S01]  /*1450*/  BPT.TRAP 0x1 ;  /* 0x000000040000795c */ /* 0x000fe20000300000 */
.L_x_20:
[----:B--2---:R-:W2:Y:S01]  /*1460*/  S2R R3, SR_TID.X ;  /* 0x0000000000037919 */ /* 0x004ea20000002100 */
[----:B------:R-:W-:Y:S01]  /*1470*/  ULDC.64 UR4, c[0x0][0x280] ;  /* 0x0000a00000047ab9 */ /* 0x000fe20000000a00 */
[----:B------:R-:W4:Y:S01]  /*1480*/  S2R R6, SR_CTAID.Y ;  /* 0x0000000000067919 */ /* 0x000f220000002600 */
[----:B------:R-:W3:Y:S01]  /*1490*/  S2R R15, SR_CTAID.X ;  /* 0x00000000000f7919 */ /* 0x000ee20000002500 */
[----:B--2---:R-:W-:-:S04]  /*14a0*/  SHF.R.S32.HI R0, RZ, 0x1f, R3 ;  /* 0x0000001fff007819 */ /* 0x004fc80000011403 */
[----:B------:R-:W-:Y:S01]  /*14b0*/  LEA.HI R0, R0, R3, RZ, 0x7 ;  /* 0x0000000300007211 */ /* 0x000fe200078f38ff */
[----:B----4-:R-:W-:-:S03]  /*14c0*/  IMAD.SHL.U32 R6, R6, 0x80, RZ ;  /* 0x0000008006067824 */ /* 0x010fc600078e00ff */
[----:B------:R-:W-:Y:S01]  /*14d0*/  LOP3.LUT R0, R0, 0xffffff80, RZ, 0xc0, !PT ;  /* 0xffffff8000007812 */ /* 0x000fe200078ec0ff */
[----:B---3--:R-:W-:Y:S01]  /*14e0*/  IMAD.SHL.U32 R4, R15, 0x80, RZ ;  /* 0x000000800f047824 */ /* 0x008fe200078e00ff */
[----:B------:R-:W-:-:S03]  /*14f0*/  ISETP.GE.AND P0, PT, R6, UR5, PT ;  /* 0x0000000506007c0c */ /* 0x000fc6000bf06270 */
[----:B------:R-:W-:Y:S01]  /*1500*/  IMAD.IADD R0, R3, 0x1, -R0 ;  /* 0x0000000103007824 */ /* 0x000fe200078e0a00 */
[----:B------:R-:W-:-:S04]  /*1510*/  ISETP.GE.OR P0, PT, R4, UR4, P0 ;  /* 0x0000000404007c0c */ /* 0x000fc80008706670 */
[----:B------:R-:W-:-:S04]  /*1520*/  SHF.R.S32.HI R3, RZ, 0x1f, R0 ;  /* 0x0000001fff037819 */ /* 0x000fc80000011400 */
[----:B------:R-:W-:-:S04]  /*1530*/  LEA.HI R2, R3, R0, RZ, 0x2 ;  /* 0x0000000003027211 */ /* 0x000fc800078f10ff */
[--C-:B------:R-:W-:Y:S02]  /*1540*/  SHF.R.S32.HI R10, RZ, 0x2, R2.reuse ;  /* 0x00000002ff0a7819 */ /* 0x100fe40000011402 */
[----:B------:R-:W-:-:S04]  /*1550*/  SHF.R.S32.HI R5, RZ, 0x1f, R2 ;  /* 0x0000001fff057819 */ /* 0x000fc80000011402 */
[----:B------:R-:W-:-:S04]  /*1560*/  LEA.HI R5, R5, R10, RZ, 0x3 ;  /* 0x0000000a05057211 */ /* 0x000fc800078f18ff */
[----:B------:R-:W-:Y:S01]  /*1570*/  LOP3.LUT R11, R5, 0xfffffff8, RZ, 0xc0, !PT ;  /* 0xfffffff8050b7812 */ /* 0x000fe200078ec0ff */
[----:B------:R-:W-:Y:S06]  /*1580*/  @P0 EXIT ;  /* 0x000000000000094d */ /* 0x000fec0003800000 */
[----:B------:R-:W2:Y:S01]  /*1590*/  LDC.64 R16, c[0x0][0x658] ;  /* 0x00019600ff107b82 */ /* 0x000ea20000000a00 */
[----:B------:R-:W-:Y:S01]  /*15a0*/  IMAD.IADD R10, R10, 0x1, -R11 ;  /* 0x000000010a0a7824 */ /* 0x000fe200078e0a0b */
[----:B------:R-:W-:Y:S02]  /*15b0*/  LOP3.LUT R5, R2, 0x7ffffffc, RZ, 0xc0, !PT ;  /* 0x7ffffffc02057812 */ /* 0x000fe400078ec0ff */
[----:B------:R-:W-:Y:S02]  /*15c0*/  LEA.HI R3, R3, R0, RZ, 0x5 ;  /* 0x0000000003037211 */ /* 0x000fe400078f28ff */
[----:B------:R-:W-:Y:S01]  /*15d0*/  SHF.R.S32.HI R11, RZ, 0x1f, R10 ;  /* 0x0000001fff0b7819 */ /* 0x000fe2000001140a */
[----:B------:R-:W-:Y:S01]  /*15e0*/  IMAD.IADD R5, R0, 0x1, -R5 ;  /* 0x0000000100057824 */ /* 0x000fe200078e0a05 */
[----:B------:R-:W-:Y:S02]  /*15f0*/  SHF.R.S32.HI R13, RZ, 0x5, R3 ;  /* 0x00000005ff0d7819 */ /* 0x000fe40000011403 */
[----:B0----5:R-:W-:Y:S01]  /*1600*/  FSETP.NEU.AND P1, PT, R9, RZ, PT ;  /* 0x000000ff0900720b */ /* 0x021fe20003f2d000 */
[----:B------:R-:W-:-:S02]  /*1610*/  IMAD.SHL.U32 R7, R5, 0x2, RZ ;  /* 0x0000000205077824 */ /* 0x000fc400078e00ff */
[----:B------:R-:W-:-:S03]  /*1620*/  IMAD.WIDE R2, R15, 0x80, R10 ;  /* 0x000000800f027825 */ /* 0x000fc600078e020a */
[----:B------:R-:W-:Y:S01]  /*1630*/  SHF.R.S32.HI R11, RZ, 0x1f, R7 ;  /* 0x0000001fff0b7819 */ /* 0x000fe20000011407 */
[C---:B------:R-:W-:Y:S01]  /*1640*/  IMAD R5, R13.reuse, -0x10, -R4 ;  /* 0xfffffff00d057824 */ /* 0x040fe200078e0a04 */
[C---:B------:R-:W-:Y:S01]  /*1650*/  IADD3 R4, P0, R6.reuse, R7, RZ ;  /* 0x0000000706047210 */ /* 0x040fe20007f1e0ff */
[----:B------:R-:W-:Y:S01]  /*1660*/  IMAD.WIDE R2, R13, 0x10, R2 ;  /* 0x000000100d027825 */ /* 0x000fe200078e0202 */
[----:B------:R-:W-:Y:S02]  /*1670*/  IADD3 R0, -R7, UR5, -R6 ;  /* 0x0000000507007c10 */ /* 0x000fe4000fffe906 */
[----:B------:R-:W-:Y:S02]  /*1680*/  IADD3 R10, R5, UR4, -R10 ;  /* 0x00000004050a7c10 */ /* 0x000fe4000fffe80a */
[----:B------:R-:W-:Y:S01]  /*1690*/  LEA.HI.X.SX32 R5, R6, R11, 0x1, P0 ;  /* 0x0000000b06057211 */ /* 0x000fe200000f0eff */
[-C--:B--2---:R-:W-:Y:S01]  /*16a0*/  IMAD R6, R3, R16.reuse, RZ ;  /* 0x0000001003067224 */ /* 0x084fe200078e02ff */
[----:B------:R-:W-:Y:S01]  /*16b0*/  ISETP.GT.AND P2, PT, R10, RZ, PT ;  /* 0x000000ff0a00720c */ /* 0x000fe20003f44270 */
[C---:B------:R-:W-:Y:S01]  /*16c0*/  IMAD.SHL.U32 R21, R16.reuse, 0x8, RZ ;  /* 0x0000000810157824 */ /* 0x040fe200078e00ff */
[----:B------:R-:W-:Y:S01]  /*16d0*/  SHF.L.U64.HI R20, R16, 0x3, R17 ;  /* 0x0000000310147819 */ /* 0x000fe20000010211 */
[----:B------:R-:W-:Y:S01]  /*16e0*/  IMAD.WIDE.U32 R14, R2, R16, R4 ;  /* 0x00000010020e7225 */ /* 0x000fe200078e0004 */
[----:B------:R-:W-:-:S02]  /*16f0*/  SHF.L.U64.HI R11, R16, 0x6, R17 ;  /* 0x00000006100b7819 */ /* 0x000fc40000010211 */
[----:B------:R-:W-:Y:S01]  /*1700*/  ISETP.GT.AND P0, PT, R0, RZ, P2 ;  /* 0x000000ff0000720c */ /* 0x000fe20001704270 */
[----:B------:R-:W-:Y:S02]  /*1710*/  IMAD R19, R2, R17, R6 ;  /* 0x0000001102137224 */ /* 0x000fe400078e0206 */
[----:B------:R-:W-:Y:S02]  /*1720*/  IMAD.SHL.U32 R16, R16, 0x40, RZ ;  /* 0x0000004010107824 */ /* 0x000fe400078e00ff */
[----:B------:R-:W-:Y:S01]  /*1730*/  IMAD.IADD R19, R15, 0x1, R19 ;  /* 0x000000010f137824 */ /* 0x000fe200078e0213 */
[----:B------:R-:W-:Y:S07]  /*1740*/  @!P1 BRA `(.L_x_22) ;  /* 0x0000005000dc9947 */ /* 0x000fee0003800000 */
[----:B------:R-:W-:Y:S01]  /*1750*/  ULDC.64 UR6, c[0x0][0x630] ;  /* 0x00018c0000067ab9 */ /* 0x000fe20000000a00 */
[----:B------:R-:W-:Y:S01]  /*1760*/  ULDC.64 UR8, c[0x0][0x628] ;  /* 0x00018a0000087ab9 */ /* 0x000fe20000000a00 */
[----:B------:R-:W-:Y:S01]  /*1770*/  IMAD R17, R3, UR6, RZ ;  /* 0x0000000603117c24 */ /* 0x000fe2000f8e02ff */
[----:B------:R-:W-:Y:S01]  /*1780*/  ULDC.64 UR4, c[0x0][0x650] ;  /* 0x0001940000047ab9 */ /* 0x000fe20000000a00 */
[----:B------:R-:W-:-:S04]  /*1790*/  IMAD.WIDE.U32 R6, R2, UR6, R4 ;  /* 0x0000000602067c25 */ /* 0x000fc8000f8e0004 */
[----:B------:R-:W-:Y:S01]  /*17a0*/  IMAD R17, R2, UR7, R17 ;  /* 0x0000000702117c24 */ /* 0x000fe2000f8e0211 */
[----:B------:R-:W-:-:S03]  /*17b0*/  LEA R12, P1, R6, UR8, 0x1 ;  /* 0x00000008060c7c11 */ /* 0x000fc6000f8208ff */
[----:B------:R-:W-:-:S05]  /*17c0*/  IMAD.IADD R7, R7, 0x1, R17 ;  /* 0x0000000107077824 */ /* 0x000fca00078e0211 */
[----:B------:R-:W-:-:S05]  /*17d0*/  LEA.HI.X R13, R6, UR9, R7, 0x1, P1 ;  /* 0x00000009060d7c11 */ /* 0x000fca00088f0c07 */
[----:B------:R-:W2:Y:S01]  /*17e0*/  @P0 LDG.E.LTC128B.U16 R15, desc[UR12][R12.64] ;  /* 0x0000000c0c0f0981 */ /* 0x000ea2000c1e1520 */
[----:B------:R-:W-:Y:S01]  /*17f0*/  ISETP.GT.AND P1, PT, R0, 0x1, P2 ;  /* 0x000000010000780c */ /* 0x000fe20001724270 */
[----:B------:R-:W-:Y:S01]  /*1800*/  BSSY B0, `(.L_x_23) ;  /* 0x000000b000007945 */ /* 0x000fe20003800000 */
[----:B--2---:R-:W-:-:S04]  /*1810*/  IMAD.U32 R6, R15, 0x10000, RZ ;  /* 0x000100000f067824 */ /* 0x004fc800078e00ff */
[----:B------:R-:W-:Y:S01]  /*1820*/  FMUL R7, R6, R9 ;  /* 0x0000000906077220 */ /* 0x000fe20000400000 */
[----:B------:R-:W-:-:S03]  /*1830*/  LEA R6, P3, R14, UR4, 0x1 ;  /* 0x000000040e067c11 */ /* 0x000fc6000f8608ff */
[----:B-1----:R-:W-:Y:S01]  /*1840*/  FFMA R7, R88, R8, R7 ;  /* 0x0000000858077223 */ /* 0x002fe20000000007 */
[----:B------:R-:W-:-:S04]  /*1850*/  PRMT R88, R15, 0x7610, R88 ;  /* 0x000076100f587816 */ /* 0x000fc80000000058 */
[----:B------:R-:W-:Y:S02]  /*1860*/  F2FP.BF16.F32.PACK_AB R18, RZ, R7 ;  /* 0x00000007ff12723e */ /* 0x000fe400000010ff */
[----:B------:R-:W-:-:S05]  /*1870*/  LEA.HI.X R7, R14, UR5, R19, 0x1, P3 ;  /* 0x000000050e077c11 */ /* 0x000fca00098f0c13 */
[----:B------:R0:W-:Y:S01]  /*1880*/  @P0 STG.E.U16 desc[UR12][R6.64], R18 ;  /* 0x0000001206000986 */ /* 0x0001e2000c10150c */
[----:B------:R-:W-:Y:S05]  /*1890*/  @!P1 BRA `(.L_x_24) ;  /* 0x0000000000049947 */ /* 0x000fea0003800000 */
[----:B------:R1:W5:Y:S02]  /*18a0*/  LDG.E.LTC128B.U16 R88, desc[UR12][R12.64+0x2] ;  /* 0x0000020c0c587981 */ /* 0x000364000c1e1520 */
.L_x_24:
[----:B------:R-:W-:Y:S05]  /*18b0*/  BSYNC B0 ;  /* 0x0000000000007941 */ /* 0x000fea0003800000 */
.L_x_23:
[----:B------:R-:W-:Y:S01]  /*18c0*/  USHF.L.U32 UR4, UR6, 0x3, URZ ;  /* 0x0000000306047899 */ /* 0x000fe2000800063f */
[----:B0----5:R-:W-:Y:S01]  /*18d0*/  IMAD.U32 R18, R88, 0x10000, RZ ;  /* 0x0001000058127824 */ /* 0x021fe200078e00ff */
[----:B------:R-:W-:Y:S01]  /*18e0*/  USHF.L.U64.HI UR5, UR6, 0x3, UR7 ;  /* 0x0000000306057899 */ /* 0x000fe20008010207 */
[----:B------:R-:W-:Y:S02]  /*18f0*/  ISETP.GT.AND P0, PT, R10, 0x8, PT ;  /* 0x000000080a00780c */ /* 0x000fe40003f04270 */
[----:B------:R-:W-:Y:S01]  /*1900*/  FMUL R22, R18, R9 ;  /* 0x0000000912167220 */ /* 0x000fe20000400000 */
[----:B------:R-:W-:Y:S01]  /*1910*/  IMAD.U32 R14, RZ, RZ, UR4 ;  /* 0x00000004ff0e7e24 */ /* 0x000fe2000f8e00ff */
[----:B------:R-:W-:Y:S01]  /*1920*/  ISETP.GT.AND P3, PT, R0, RZ, P0 ;  /* 0x000000ff0000720c */ /* 0x000fe20000764270 */
[----:B------:R-:W-:Y:S02]  /*1930*/  IMAD.U32 R15, RZ, RZ, UR5 ;  /* 0x00000005ff0f7e24 */ /* 0x000fe4000f8e00ff */
[----:B------:R-:W-:Y:S01]  /*1940*/  FFMA R22, R89, R8, R22 ;  /* 0x0000000859167223 */ /* 0x000fe20000000016 */
[----:B------:R-:W-:-:S04]  /*1950*/  IMAD.WIDE.U32 R18, R2, UR6, R14 ;  /* 0x0000000602127c25 */ /* 0x000fc8000f8e000e */
[----:B------:R-:W-:Y:S02]  /*1960*/  F2FP.BF16.F32.PACK_AB R89, RZ, R22 ;  /* 0x00000016ff59723e */ /* 0x000fe400000010ff */
[----:B------:R-:W-:-:S03]  /*1970*/  IADD3 R23, P4, R4, R18, RZ ;  /* 0x0000001204177210 */ /* 0x000fc60007f9e0ff */
[----:B------:R0:W-:Y:S01]  /*1980*/  @P1 STG.E.U16 desc[UR12][R6.64+0x2], R89 ;  /* 0x0000025906001986 */ /* 0x0001e2000c10150c */
[----:B------:R-:W-:Y:S02]  /*1990*/  IADD3.X R22, R5, R17, R19, P4, !PT ;  /* 0x0000001105167210 */ /* 0x000fe400027fe413 */
[----:B------:R-:W-:-:S04]  /*19a0*/  LEA R18, P4, R23, UR8, 0x1 ;  /* 0x0000000817127c11 */ /* 0x000fc8000f8808ff */
[----:B------:R-:W-:-:S05]  /*19b0*/  LEA.HI.X R19, R23, UR9, R22, 0x1, P4 ;  /* 0x0000000917137c11 */ /* 0x000fca000a0f0c16 */
[----:B------:R-:W2:Y:S01]  /*19c0*/  @P3 LDG.E.LTC128B.U16 R88, desc[UR12][R18.64] ;  /* 0x0000000c12583981 */ /* 0x000ea2000c1e1520 */
[C---:B------:R-:W-:Y:S01]  /*19d0*/  IMAD.SHL.U32 R17, R21.reuse, 0x2, RZ ;  /* 0x0000000215117824 */ /* 0x040fe200078e00ff */
[----:B------:R-:W-:Y:S01]  /*19e0*/  SHF.L.U64.HI R21, R21, 0x1, R20 ;  /* 0x0000000115157819 */ /* 0x000fe20000010214 */
[----:B------:R-:W-:Y:S01]  /*19f0*/  BSSY B0, `(.L_x_25) ;  /* 0x000000b000007945 */ /* 0x000fe20003800000 */
[----:B------:R-:W-:Y:S01]  /*1a00*/  ISETP.GT.AND P1, PT, R0, 0x1, P0 ;  /* 0x000000010000780c */ /* 0x000fe20000724270 */
[----:B--2---:R-:W-:-:S04]  /*1a10*/  IMAD.U32 R22, R88, 0x10000, RZ ;  /* 0x0001000058167824 */ /* 0x004fc800078e00ff */
[----:B------:R-:W-:Y:S01]  /*1a20*/  FMUL R23, R22, R9 ;  /* 0x0000000916177220 */ /* 0x000fe20000400000 */
[----:B------:R-:W-:-:S03]  /*1a30*/  IADD3 R22, P4, R17, R6, RZ ;  /* 0x0000000611167210 */ /* 0x000fc60007f9e0ff */
[----:B------:R-:W-:-:S05]  /*1a40*/  FFMA R23, R90, R8, R23 ;  /* 0x000000085a177223 */ /* 0x000fca0000000017 */
[----:B------:R-:W-:Y:S01]  /*1a50*/  F2FP.BF16.F32.PACK_AB R20, RZ, R23 ;  /* 0x00000017ff14723e */ /* 0x000fe200000010ff */
[----:B------:R-:W-:-:S05]  /*1a60*/  IMAD.X R23, R21, 0x1, R7, P4 ;  /* 0x0000000115177824 */ /* 0x000fca00020e0607 */
[----:B------:R0:W-:Y:S01]  /*1a70*/  @P3 STG.E.U16 desc[UR12][R22.64], R20 ;  /* 0x0000001416003986 */ /* 0x0001e2000c10150c */
[----:B------:R-:W-:Y:S05]  /*1a80*/  @!P1 BRA `(.L_x_26) ;  /* 0x0000000000049947 */ /* 0x000fea0003800000 */
[----:B------:R2:W5:Y:S02]  /*1a90*/  LDG.E.LTC128B.U16 R88, desc[UR12][R18.64+0x2] ;  /* 0x0000020c12587981 */ /* 0x000564000c1e1520 */
.L_x_26:
[----:B------:R-:W-:Y:S05]  /*1aa0*/  BSYNC B0 ;  /* 0x0000000000007941 */ /* 0x000fea0003800000 */
.L_x_25:
[----:B0----5:R-:W-:Y:S01]  /*1ab0*/  IMAD.U32 R20, R88, 0x10000, RZ ;  /* 0x0001000058147824 */ /* 0x021fe200078e00ff */
[----:B------:R-:W-:Y:S01]  /*1ac0*/  ISETP.GT.AND P3, PT, R0, 0x8, P2 ;  /* 0x000000080000780c */ /* 0x000fe20001764270 */
[----:B------:R-:W-:Y:S02]  /*1ad0*/  BSSY B0, `(.L_x_27) ;  /* 0x0000007000007945 */ /* 0x000fe40003800000 */
[----:B------:R-:W-:-:S04]  /*1ae0*/  FMUL R20, R20, R9 ;  /* 0x0000000914147220 */ /* 0x000fc80000400000 */
[----:B------:R-:W-:-:S05]  /*1af0*/  FFMA R20, R91, R8, R20 ;  /* 0x000000085b147223 */ /* 0x000fca0000000014 */
[----:B------:R-:W-:-:S05]  /*1b00*/  F2FP.BF16.F32.PACK_AB R20, RZ, R20 ;  /* 0x00000014ff14723e */ /* 0x000fca00000010ff */
[----:B------:R0:W-:Y:S01]  /*1b10*/  @P1 STG.E.U16 desc[UR12][R22.64+0x2], R20 ;  /* 0x0000021416001986 */ /* 0x0001e2000c10150c */
[----:B------:R-:W-:Y:S05]  /*1b20*/  @!P3 BRA `(.L_x_28) ;  /* 0x000000000004b947 */ /* 0x000fea0003800000 */
[----:B------:R3:W5:Y:S02]  /*1b30*/  LDG.E.LTC128B.U16 R88, desc[UR12][R12.64+0x10] ;  /* 0x0000100c0c587981 */ /* 0x000764000c1e1520 */
.L_x_28:
[----:B------:R-:W-:Y:S05]  /*1b40*/  BSYNC B0 ;  /* 0x0000000000007941 */ /* 0x000fea0003800000 */
.L_x_27:
        /* <DEDUP_REMOVED lines=9> */
.L_x_30:
[----:B------:R-:W-:Y:S05]  /*1be0*/  BSYNC B0 ;  /* 0x0000000000007941 */ /* 0x000fea0003800000 */
.L_x_29:
[----:B-----5:R-:W-:Y:S01]  /*1bf0*/  IMAD.U32 R20, R88, 0x10000, RZ ;  /* 0x0001000058147824 */ /* 0x020fe200078e00ff */
        /* <DEDUP_REMOVED lines=8> */
.L_x_32:
[----:B------:R-:W-:Y:S05]  /*1c80*/  BSYNC B0 ;  /* 0x0000000000007941 */ /* 0x000fea0003800000 */
.L_x_31:
        /* <DEDUP_REMOVED lines=9> */
.L_x_34:
[----:B------:R-:W-:Y:S05]  /*1d20*/  BSYNC B0 ;  /* 0x0000000000007941 */ /* 0x000fea0003800000 */
.L_x_33:
        /* <DEDUP_REMOVED lines=9> */
.L_x_36:
[----:B------:R-:W-:Y:S05]  /*1dc0*/  BSYNC B0 ;  /* 0x0000000000007941 */ /* 0x000fea0003800000 */
.L_x_35:
        /* <DEDUP_REMOVED lines=9> */
.L_x_38:
[----:B------:R-:W-:Y:S05]  /*1e60*/  BSYNC B0 ;  /* 0x0000000000007941 */ /* 0x000fea0003800000 */
.L_x_37:
        /* <DEDUP_REMOVED lines=9> */
.L_x_40:
[----:B------:R-:W-:Y:S05]  /*1f00*/  BSYNC B0 ;  /* 0x0000000000007941 */ /* 0x000fea0003800000 */
.L_x_39:
        /* <DEDUP_REMOVED lines=9> */
.L_x_42:
[----:B------:R-:W-:Y:S05]  /*1fa0*/  BSYNC B0 ;  /* 0x0000000000007941 */ /* 0x000fea0003800000 */
.L_x_41:
        /* <DEDUP_REMOVED lines=9> */
.L_x_44:
[----:B------:R-:W-:Y:S05]  /*2040*/  BSYNC B0 ;  /* 0x0000000000007941 */ /* 0x000fea0003800000 */
.L_x_43:
        /* <DEDUP_REMOVED lines=9> */
.L_x_46:
[----:B------:R-:W-:Y:S05]  /*20e0*/  BSYNC B0 ;  /* 0x0000000000007941 */ /* 0x000fea0003800000 */
.L_x_45:
        /* <DEDUP_REMOVED lines=9> */
.L_x_48:
[----:B------:R-:W-:Y:S05]  /*2180*/  BSYNC B0 ;  /* 0x0000000000007941 */ /* 0x000fea0003800000 */
.L_x_47:
        /* <DEDUP_REMOVED lines=9> */
.L_x_50:
[----:B------:R-:W-:Y:S05]  /*2220*/  BSYNC B0 ;  /* 0x0000000000007941 */ /* 0x000fea0003800000 */
.L_x_49:
        /* <DEDUP_REMOVED lines=9> */
.L_x_52:
[----:B------:R-:W-:Y:S05]  /*22c0*/  BSYNC B0 ;  /* 0x0000000000007941 */ /* 0x000fea0003800000 */
.L_x_51:
        /* <DEDUP_REMOVED lines=9> */
.L_x_54:
[----:B------:R-:W-:Y:S05]  /*2360*/  BSYNC B0 ;  /* 0x0000000000007941 */ /* 0x000fea0003800000 */
.L_x_53:
        /* <DEDUP_REMOVED lines=9> */
.L_x_56:
[----:B------:R-:W-:Y:S05]  /*2400*/  BSYNC B0 ;  /* 0x0000000000007941 */ /* 0x000fea0003800000 */
.L_x_55:
        /* <DEDUP_REMOVED lines=9> */
.L_x_58:
[----:B------:R-:W-:Y:S05]  /*24a0*/  BSYNC B0 ;  /* 0x0000000000007941 */ /* 0x000fea0003800000 */
.L_x_57:
        /* <DEDUP_REMOVED lines=9> */
.L_x_60:
[----:B------:R-:W-:Y:S05]  /*2540*/  BSYNC B0 ;  /* 0x0000000000007941 */ /* 0x000fea0003800000 */
.L_x_59:
        /* <DEDUP_REMOVED lines=9> */
.L_x_62:
[----:B------:R-:W-:Y:S05]  /*25e0*/  BSYNC B0 ;  /* 0x0000000000007941 */ /* 0x000fea0003800000 */
.L_x_61:
        /* <DEDUP_REMOVED lines=9> */
.L_x_64:
[----:B------:R-:W-:Y:S05]  /*2680*/  BSYNC B0 ;  /* 0x0000000000007941 */ /* 0x000fea0003800000 */
.L_x_63:
        /* <DEDUP_REMOVED lines=9> */
.L_x_66:
[----:B------:R-:W-:Y:S05]  /*2720*/  BSYNC B0 ;  /* 0x0000000000007941 */ /* 0x000fea0003800000 */
.L_x_65:
        /* <DEDUP_REMOVED lines=9> */
.L_x_68:
[----:B------:R-:W-:Y:S05]  /*27c0*/  BSYNC B0 ;  /* 0x0000000000007941 */ /* 0x000fea0003800000 */
.L_x_67:
        /* <DEDUP_REMOVED lines=9> */
.L_x_70:
[----:B------:R-:W-:Y:S05]  /*2860*/  BSYNC B0 ;  /* 0x0000000000007941 */ /* 0x000fea0003800000 */
.L_x_69:
        /* <DEDUP_REMOVED lines=9> */
.L_x_72:
[----:B------:R-:W-:Y:S05]  /*2900*/  BSYNC B0 ;  /* 0x0000000000007941 */ /* 0x000fea0003800000 */
.L_x_71:
        /* <DEDUP_REMOVED lines=9> */
.L_x_74:
[----:B------:R-:W-:Y:S05]  /*29a0*/  BSYNC B0 ;  /* 0x0000000000007941 */ /* 0x000fea0003800000 */
.L_x_73:
        /* <DEDUP_REMOVED lines=9> */
.L_x_76:
[----:B------:R-:W-:Y:S05]  /*2a40*/  BSYNC B0 ;  /* 0x0000000000007941 */ /* 0x000fea0003800000 */
.L_x_75:
        /* <DEDUP_REMOVED lines=9> */
.L_x_78:
[----:B------:R-:W-:Y:S05]  /*2ae0*/  BSYNC B0 ;  /* 0x0000000000007941 */ /* 0x000fea0003800000 */
.L_x_77:
        /* <DEDUP_REMOVED lines=9> */
.L_x_80:
[----:B------:R-:W-:Y:S05]  /*2b80*/  BSYNC B0 ;  /* 0x0000000000007941 */ /* 0x000fea0003800000 */
.L_x_79:
        /* <DEDUP_REMOVED lines=9> */
.L_x_82:
[----:B------:R-:W-:Y:S05]  /*2c20*/  BSYNC B0 ;  /* 0x0000000000007941 */ /* 0x000fea0003800000 */
.L_x_81:
        /* <DEDUP_REMOVED lines=9> */
.L_x_84:
[----:B------:R-:W-:Y:S05]  /*2cc0*/  BSYNC B0 ;  /* 0x0000000000007941 */ /* 0x000fea0003800000 */
.L_x_83:
        /* <DEDUP_REMOVED lines=9> */
.L_x_86:
[----:B------:R-:W-:Y:S05]  /*2d60*/  BSYNC B0 ;  /* 0x0000000000007941 */ /* 0x000fea0003800000 */
.L_x_85:
        /* <DEDUP_REMOVED lines=9> */
.L_x_88:
[----:B------:R-:W-:Y:S05]  /*2e00*/  BSYNC B0 ;  /* 0x0000000000007941 */ /* 0x000fea0003800000 */
.L_x_87:
        /* <DEDUP_REMOVED lines=9> */
.L_x_90:
[----:B------:R-:W-:Y:S05]  /*2ea0*/  BSYNC B0 ;  /* 0x0000000000007941 */ /* 0x000fea0003800000 */
.L_x_89:
        /* <DEDUP_REMOVED lines=9> */
.L_x_92:
[----:B------:R-:W-:Y:S05]  /*2f40*/  BSYNC B0 ;  /* 0x0000000000007941 */ /* 0x000fea0003800000 */
.L_x_91:
        /* <DEDUP_REMOVED lines=9> */
.L_x_94:
[----:B------:R-:W-:Y:S05]  /*2fe0*/  BSYNC B0 ;  /* 0x0000000000007941 */ /* 0x000fea0003800000 */
.L_x_93:
        /* <DEDUP_REMOVED lines=9> */
.L_x_96:
[----:B------:R-:W-:Y:S05]  /*3080*/  BSYNC B0 ;  /* 0x0000000000007941 */ /* 0x000fea0003800000 */
.L_x_95:
        /* <DEDUP_REMOVED lines=9> */
.L_x_98:
[----:B------:R-:W-:Y:S05]  /*3120*/  BSYNC B0 ;  /* 0x0000000000007941 */ /* 0x000fea0003800000 */
.L_x_97:
        /* <DEDUP_REMOVED lines=9> */
.L_x_100:
[----:B------:R-:W-:Y:S05]  /*31c0*/  BSYNC B0 ;  /* 0x0000000000007941 */ /* 0x000fea0003800000 */
.L_x_99:
        /* <DEDUP_REMOVED lines=9> */
.L_x_102:
[----:B------:R-:W-:Y:S05]  /*3260*/  BSYNC B0 ;  /* 0x0000000000007941 */ /* 0x000fea0003800000 */
.L_x_101:
        /* <DEDUP_REMOVED lines=9> */
.L_x_104:
[----:B------:R-:W-:Y:S05]  /*3300*/  BSYNC B0 ;  /* 0x0000000000007941 */ /* 0x000fea0003800000 */
.L_x_103:
        /* <DEDUP_REMOVED lines=9> */
.L_x_106:
[----:B------:R-:W-:Y:S05]  /*33a0*/  BSYNC B0 ;  /* 0x0000000000007941 */ /* 0x000fea0003800000 */
.L_x_105:
        /* <DEDUP_REMOVED lines=9> */
.L_x_108:
[----:B------:R-:W-:Y:S05]  /*3440*/  BSYNC B0 ;  /* 0x0000000000007941 */ /* 0x000fea0003800000 */
.L_x_107:
        /* <DEDUP_REMOVED lines=9> */
.L_x_110:
[----:B------:R-:W-:Y:S05]  /*34e0*/  BSYNC B0 ;  /* 0x0000000000007941 */ /* 0x000fea0003800000 */
.L_x_109:
        /* <DEDUP_REMOVED lines=9> */
.L_x_112:
[----:B------:R-:W-:Y:S05]  /*3580*/  BSYNC B0 ;  /* 0x0000000000007941 */ /* 0x000fea0003800000 */
.L_x_111:
        /* <DEDUP_REMOVED lines=9> */
.L_x_114:
[----:B------:R-:W-:Y:S05]  /*3620*/  BSYNC B0 ;  /* 0x0000000000007941 */ /* 0x000fea0003800000 */
.L_x_113:
        /* <DEDUP_REMOVED lines=9> */
.L_x_116:
[----:B------:R-:W-:Y:S05]  /*36c0*/  BSYNC B0 ;  /* 0x0000000000007941 */ /* 0x000fea0003800000 */
.L_x_115:
        /* <DEDUP_REMOVED lines=9> */
.L_x_118:
[----:B------:R-:W-:Y:S05]  /*3760*/  BSYNC B0 ;  /* 0x0000000000007941 */ /* 0x000fea0003800000 */
.L_x_117:
        /* <DEDUP_REMOVED lines=9> */
.L_x_120:
[----:B------:R-:W-:Y:S05]  /*3800*/  BSYNC B0 ;  /* 0x0000000000007941 */ /* 0x000fea0003800000 */
.L_x_119:
        /* <DEDUP_REMOVED lines=9> */
.L_x_122:
[----:B------:R-:W-:Y:S05]  /*38a0*/  BSYNC B0 ;  /* 0x0000000000007941 */ /* 0x000fea0003800000 */
.L_x_121:
        /* <DEDUP_REMOVED lines=9> */
.L_x_124:
[----:B------:R-:W-:Y:S05]  /*3940*/  BSYNC B0 ;  /* 0x0000000000007941 */ /* 0x000fea0003800000 */
.L_x_123:
        /* <DEDUP_REMOVED lines=9> */
.L_x_126:
[----:B------:R-:W-:Y:S05]  /*39e0*/  BSYNC B0 ;  /* 0x0000000000007941 */ /* 0x000fea0003800000 */
.L_x_125:
        /* <DEDUP_REMOVED lines=9> */
.L_x_128:
[----:B------:R-:W-:Y:S05]  /*3a80*/  BSYNC B0 ;  /* 0x0000000000007941 */ /* 0x000fea0003800000 */
.L_x_127:
        /* <DEDUP_REMOVED lines=9> */
.L_x_130:
[----:B------:R-:W-:Y:S05]  /*3b20*/  BSYNC B0 ;  /* 0x0000000000007941 */ /* 0x000fea0003800000 */
.L_x_129:
        /* <DEDUP_REMOVED lines=9> */
.L_x_132:
[----:B------:R-:W-:Y:S05]  /*3bc0*/  BSYNC B0 ;  /* 0x0000000000007941 */ /* 0x000fea0003800000 */
.L_x_131:
        /* <DEDUP_REMOVED lines=9> */
.L_x_134:
[----:B------:R-:W-:Y:S05]  /*3c60*/  BSYNC B0 ;  /* 0x0000000000007941 */ /* 0x000fea0003800000 */
.L_x_133:
        /* <DEDUP_REMOVED lines=9> */
.L_x_136:
[----:B------:R-:W-:Y:S05]  /*3d00*/  BSYNC B0 ;  /* 0x0000000000007941 */ /* 0x000fea0003800000 */
.L_x_135:
        /* <DEDUP_REMOVED lines=9> */
.L_x_138:
[----:B------:R-:W-:Y:S05]  /*3da0*/  BSYNC B0 ;  /* 0x0000000000007941 */ /* 0x000fea0003800000 */
.L_x_137:
        /* <DEDUP_REMOVED lines=9> */
.L_x_140:
[----:B------:R-:W-:Y:S05]  /*3e40*/  BSYNC B0 ;  /* 0x0000000000007941 */ /* 0x000fea0003800000 */
.L_x_139:
        /* <DEDUP_REMOVED lines=9> */
.L_x_142:
[----:B------:R-:W-:Y:S05]  /*3ee0*/  BSYNC B0 ;  /* 0x0000000000007941 */ /* 0x000fea0003800000 */
.L_x_141:
[----:B01-345:R-:W-:Y:S01]  /*3ef0*/  IMAD.U32 R12, R88, 0x10000, RZ ;  /* 0x00010000580c7824 */ /* 0x03bfe200078e00ff */
        /* <DEDUP_REMOVED lines=8> */
.L_x_144:
[----:B------:R-:W-:Y:S05]  /*3f80*/  BSYNC B0 ;  /* 0x0000000000007941 */ /* 0x000fea0003800000 */
.L_x_143:
[----:B0----5:R-:W-:Y:S01]  /*3f90*/  IMAD.U32 R12, R88, 0x10000, RZ ;  /* 0x00010000580c7824 */ /* 0x021fe200078e00ff */
[----:B------:R-:W-:Y:S01]  /*3fa0*/  ISETP.GT.AND P1, PT, R0, 0x79, P0 ;  /* 0x000000790000780c */ /* 0x000fe20000724270 */
[----:B------:R-:W-:Y:S01]  /*3fb0*/  BSSY B0, `(.L_x_145) ;  /* 0x000000b000007945 */ /* 0x000fe20003800000 */
[----:B------:R-:W-:Y:S01]  /*3fc0*/  IADD3 R91, P0, R2, 0x40, RZ ;  /* 0x00000040025b7810 */ /* 0x000fe20007f1e0ff */
[----:B------:R-:W-:Y:S01]  /*3fd0*/  FMUL R13, R12, R9 ;  /* 0x000000090c0d7220 */ /* 0x000fe20000400000 */
[----:B------:R-:W-:-:S03]  /*3fe0*/  @P3 IMAD.MOV.U32 R12, RZ, RZ, R22 ;  /* 0x000000ffff0c3224 */ /* 0x000fc600078e0016 */
[----:B------:R-:W-:-:S05]  /*3ff0*/  FFMA R13, R150, R8, R13 ;  /* 0x00000008960d7223 */ /* 0x000fca000000000d */
[----:B------:R-:W-:-:S04]  /*4000*/  F2FP.BF16.F32.PACK_AB R13, RZ, R13 ;  /* 0x0000000dff0d723e */ /* 0x000fc800000010ff */
[----:B------:R-:W-:Y:S01]  /*4010*/  PRMT R20, R13, 0x7610, R20 ;  /* 0x000076100d147816 */ /* 0x000fe20000000014 */
[----:B------:R-:W-:-:S05]  /*4020*/  @P3 IMAD.MOV.U32 R13, RZ, RZ, R23 ;  /* 0x000000ffff0d3224 */ /* 0x000fca00078e0017 */
[----:B------:R0:W-:Y:S01]  /*4030*/  @P3 STG.E.U16 desc[UR12][R12.64+0xf0], R20 ;  /* 0x0000f0140c003986 */ /* 0x0001e2000c10150c */
[----:B------:R-:W-:Y:S05]  /*4040*/  @!P1 BRA `(.L_x_146) ;  /* 0x0000000000049947 */ /* 0x000fea0003800000 */
[----:B------:R3:W5:Y:S02]  /*4050*/  LDG.E.LTC128B.U16 R88, desc[UR12][R18.64+0xf2] ;  /* 0x0000f20c12587981 */ /* 0x000764000c1e1520 */
.L_x_146:
[----:B------:R-:W-:Y:S05]  /*4060*/  BSYNC B0 ;  /* 0x0000000000007941 */ /* 0x000fea0003800000 */
.L_x_145:
[----:B-----5:R-:W-:Y:S02]  /*4070*/  IMAD.U32 R2, R88, 0x10000, RZ ;  /* 0x0001000058027824 */ /* 0x020fe400078e00ff */
[----:B------:R-:W-:Y:S01]  /*4080*/  IMAD.X R3, RZ, RZ, R3, P0 ;  /* 0x000000ffff037224 */ /* 0x000fe200000e0603 */
[----:B------:R-:W-:Y:S01]  /*4090*/  ISETP.GT.AND P0, PT, R10, 0x40, PT ;  /* 0x000000400a00780c */ /* 0x000fe20003f04270 */
[----:B------:R-:W-:Y:S01]  /*40a0*/  FMUL R2, R2, R9 ;  /* 0x0000000902027220 */ /* 0x000fe20000400000 */
[----:B0-----:R-:W-:Y:S02]  /*40b0*/  IMAD.WIDE.U32 R12, R91, UR6, R4 ;  /* 0x000000065b0c7c25 */ /* 0x001fe4000f8e0004 */
[----:B------:R-:W-:Y:S02]  /*40c0*/  ISETP.GT.AND P3, PT, R0, RZ, P0 ;  /* 0x000000ff0000720c */ /* 0x000fe40000764270 */
[----:B------:R-:W-:Y:S01]  /*40d0*/  FFMA R2, R151, R8, R2 ;  /* 0x0000000897027223 */ /* 0x000fe20000000002 */
[----:B-123--:R-:W-:-:S04]  /*40e0*/  IMAD R18, R3, UR6, RZ ;  /* 0x0000000603127c24 */ /* 0x00efc8000f8e02ff */
[----:B------:R-:W-:Y:S01]  /*40f0*/  IMAD R93, R91, UR7, R18 ;  /* 0x000000075b5d7c24 */ /* 0x000fe2000f8e0212 */
[----:B------:R-:W-:Y:S02]  /*4100*/  F2FP.BF16.F32.PACK_AB R18, RZ, R2 ;  /* 0x00000002ff12723e */ /* 0x000fe400000010ff */
[C---:B------:R-:W-:Y:S01]  /*4110*/  LEA R2, P2, R12.reuse, UR8, 0x1 ;  /* 0x000000080c027c11 */ /* 0x040fe2000f8408ff */
[----:B------:R-:W-:Y:S02]  /*4120*/  IMAD.IADD R3, R13, 0x1, R93 ;  /* 0x000000010d037824 */ /* 0x000fe400078e025d */
[----:B------:R0:W-:Y:S03]  /*4130*/  @P1 STG.E.U16 desc[UR12][R22.64+0xf2], R18 ;  /* 0x0000f21216001986 */ /* 0x0001e6000c10150c */
        /* <DEDUP_REMOVED lines=15> */
.L_x_148:
[----:B------:R-:W-:Y:S05]  /*4230*/  BSYNC B0 ;  /* 0x0000000000007941 */ /* 0x000fea0003800000 */
.L_x_147:
[----:B------:R-:W-:Y:S01]  /*4240*/  IMAD.WIDE.U32 R14, R91, UR6, R14 ;  /* 0x000000065b0e7c25 */ /* 0x000fe2000f8e000e */
[----:B------:R-:W-:Y:S01]  /*4250*/  ISETP.GT.AND P1, PT, R10, 0x48, PT ;  /* 0x000000480a00780c */ /* 0x000fe20003f24270 */
[----:B------:R-:W-:Y:S02]  /*4260*/  BSSY B0, `(.L_x_149) ;  /* 0x000000f000007945 */ /* 0x000fe40003800000 */
[----:B-----5:R-:W-:Y:S01]  /*4270*/  IMAD.U32 R16, R88, 0x10000, RZ ;  /* 0x0001000058107824 */ /* 0x020fe200078e00ff */
[----:B0-----:R-:W-:Y:S01]  /*4280*/  IADD3 R11, P3, R4, R14, RZ ;  /* 0x0000000e040b7210 */ /* 0x001fe20007f7e0ff */
[----:B------:R-:W-:Y:S02]  /*4290*/  @P2 IMAD.MOV.U32 R10, RZ, RZ, R12 ;  /* 0x000000ffff0a2224 */ /* 0x000fe400078e000c */
[----:B------:R-:W-:Y:S01]  /*42a0*/  FMUL R16, R16, R9 ;  /* 0x0000000910107220 */ /* 0x000fe20000400000 */
[----:B------:R-:W-:Y:S02]  /*42b0*/  IADD3.X R14, R5, R93, R15, P3, !PT ;  /* 0x0000005d050e7210 */ /* 0x000fe40001ffe40f */
[----:B------:R-:W-:Y:S01]  /*42c0*/  LEA R4, P4, R11, UR8, 0x1 ;  /* 0x000000080b047c11 */ /* 0x000fe2000f8808ff */
[----:B------:R-:W-:Y:S01]  /*42d0*/  FFMA R16, R25, R8, R16 ;  /* 0x0000000819107223 */ /* 0x000fe20000000010 */
[----:B------:R-:W-:-:S02]  /*42e0*/  ISETP.GT.AND P3, PT, R0, RZ, P1 ;  /* 0x000000ff0000720c */ /* 0x000fc40000f64270 */
[----:B------:R-:W-:Y:S01]  /*42f0*/  LEA.HI.X R5, R11, UR9, R14, 0x1, P4 ;  /* 0x000000090b057c11 */ /* 0x000fe2000a0f0c0e */
[----:B------:R-:W-:Y:S01]  /*4300*/  @P2 IMAD.MOV.U32 R11, RZ, RZ, R13 ;  /* 0x000000ffff0b2224 */ /* 0x000fe200078e000d */
[----:B------:R-:W-:-:S05]  /*4310*/  F2FP.BF16.F32.PACK_AB R16, RZ, R16 ;  /* 0x00000010ff10723e */ /* 0x000fca00000010ff */
[----:B------:R0:W-:Y:S04]  /*4320*/  @P2 STG.E.U16 desc[UR12][R10.64+0x2], R16 ;  /* 0x000002100a002986 */ /* 0x0001e8000c10150c */
[----:B------:R-:W-:Y:S05]  /*4330*/  @!P3 BRA `(.L_x_150) ;  /* 0x000000000004b947 */ /* 0x000fea0003800000 */
[----:B------:R2:W5:Y:S02]  /*4340*/  LDG.E.LTC128B.U16 R88, desc[UR12][R4.64] ;  /* 0x0000000c04587981 */ /* 0x000564000c1e1520 */
.L_x_150:
[----:B------:R-:W-:Y:S05]  /*4350*/  BSYNC B0 ;  /* 0x0000000000007941 */ /* 0x000fea0003800000 */
.L_x_149:
[----:B0----5:R-:W-:Y:S01]  /*4360*/  IMAD.U32 R10, R88, 0x10000, RZ ;  /* 0x00010000580a7824 */ /* 0x021fe200078e00ff */
[----:B------:R-:W-:Y:S01]  /*4370*/  IADD3 R14, P4, R12, R17, RZ ;  /* 0x000000110c0e7210 */ /* 0x000fe20007f9e0ff */
[----:B------:R-:W-:Y:S01]  /*4380*/  BSSY B0, `(.L_x_151) ;  /* 0x0000009000007945 */ /* 0x000fe20003800000 */
[----:B------:R-:W-:Y:S01]  /*4390*/  ISETP.GT.AND P2, PT, R0, 0x1, P1 ;  /* 0x000000010000780c */ /* 0x000fe20000f44270 */
[----:B------:R-:W-:Y:S02]  /*43a0*/  FMUL R11, R10, R9 ;  /* 0x000000090a0b7220 */ /* 0x000fe40000400000 */
[----:B------:R-:W-:Y:S02]  /*43b0*/  IMAD.X R15, R13, 0x1, R21, P4 ;  /* 0x000000010d0f7824 */ /* 0x000fe400020e0615 */
[----:B------:R-:W-:-:S05]  /*43c0*/  FFMA R11, R26, R8, R11 ;  /* 0x000000081a0b7223 */ /* 0x000fca000000000b */
[----:B------:R-:W-:-:S05]  /*43d0*/  F2FP.BF16.F32.PACK_AB R11, RZ, R11 ;  /* 0x0000000bff0b723e */ /* 0x000fca00000010ff */
[----:B------:R0:W-:Y:S01]  /*43e0*/  @P3 STG.E.U16 desc[UR12][R14.64], R11 ;  /* 0x0000000b0e003986 */ /* 0x0001e2000c10150c */
[----:B------:R-:W-:Y:S05]  /*43f0*/  @!P2 BRA `(.L_x_152) ;  /* 0x000000000004a947 */ /* 0x000fea0003800000 */
[----:B------:R3:W5:Y:S02]  /*4400*/  LDG.E.LTC128B.U16 R88, desc[UR12][R4.64+0x2] ;  /* 0x0000020c04587981 */ /* 0x000764000c1e1520 */
.L_x_152:
[----:B------:R-:W-:Y:S05]  /*4410*/  BSYNC B0 ;  /* 0x0000000000007941 */ /* 0x000fea0003800000 */
.L_x_151:
[----:B-----5:R-:W-:Y:S01]  /*4420*/  IMAD.U32 R10, R88, 0x10000, RZ ;  /* 0x00010000580a7824 */ /* 0x020fe200078e00ff */
[----:B------:R-:W-:Y:S01]  /*4430*/  ISETP.GT.AND P3, PT, R0, 0x8, P0 ;  /* 0x000000080000780c */ /* 0x000fe20000764270 */
[----:B0-----:R-:W-:Y:S01]  /*4440*/  @P2 IMAD.MOV.U32 R11, RZ, RZ, R15 ;  /* 0x000000ffff0b2224 */ /* 0x001fe200078e000f */
[----:B------:R-:W-:Y:S01]  /*4450*/  BSSY B0, `(.L_x_153) ;  /* 0x0000009000007945 */ /* 0x000fe20003800000 */
[----:B------:R-:W-:-:S04]  /*4460*/  FMUL R10, R10, R9 ;  /* 0x000000090a0a7220 */ /* 0x000fc80000400000 */
[----:B------:R-:W-:-:S05]  /*4470*/  FFMA R10, R27, R8, R10 ;  /* 0x000000081b0a7223 */ /* 0x000fca000000000a */
[----:B------:R-:W-:-:S04]  /*4480*/  F2FP.BF16.F32.PACK_AB R10, RZ, R10 ;  /* 0x0000000aff0a723e */ /* 0x000fc800000010ff */
[----:B------:R-:W-:Y:S01]  /*4490*/  PRMT R16, R10, 0x7610, R16 ;  /* 0x000076100a107816 */ /* 0x000fe20000000010 */
[----:B------:R-:W-:-:S05]  /*44a0*/  @P2 IMAD.MOV.U32 R10, RZ, RZ, R14 ;  /* 0x000000ffff0a2224 */ /* 0x000fca00078e000e */
[----:B------:R0:W-:Y:S01]  /*44b0*/  @P2 STG.E.U16 desc[UR12][R10.64+0x2], R16 ;  /* 0x000002100a002986 */ /* 0x0001e2000c10150c */
[----:B------:R-:W-:Y:S05]  /*44c0*/  @!P3 BRA `(.L_x_154) ;  /* 0x000000000004b947 */ /* 0x000fea0003800000 */
[----:B------:R4:W5:Y:S02]  /*44d0*/  LDG.E.LTC128B.U16 R88, desc[UR12][R2.64+0x10] ;  /* 0x0000100c02587981 */ /* 0x000964000c1e1520 */
.L_x_154:
[----:B------:R-:W-:Y:S05]  /*44e0*/  BSYNC B0 ;  /* 0x0000000000007941 */ /* 0x000fea0003800000 */
.L_x_153:
[----:B0----5:R-:W-:Y:S01]  /*44f0*/  IMAD.U32 R10, R88, 0x10000, RZ ;  /* 0x00010000580a7824 */ /* 0x021fe200078e00ff */
[----:B------:R-:W-:Y:S01]  /*4500*/  ISETP.GT.AND P2, PT, R0, 0x9, P0 ;  /* 0x000000090000780c */ /* 0x000fe20000744270 */
[----:B------:R-:W-:Y:S02]  /*4510*/  BSSY B0, `(.L_x_155) ;  /* 0x000000a000007945 */ /* 0x000fe40003800000 */
[----:B------:R-:W-:Y:S01]  /*4520*/  FMUL R11, R10, R9 ;  /* 0x000000090a0b7220 */ /* 0x000fe20000400000 */
[----:B------:R-:W-:-:S03]  /*4530*/  IMAD.MOV.U32 R10, RZ, RZ, R12 ;  /* 0x000000ffff0a7224 */ /* 0x000fc600078e000c */
[----:B------:R-:W-:-:S05]  /*4540*/  FFMA R11, R28, R8, R11 ;  /* 0x000000081c0b7223 */ /* 0x000fca000000000b */
[----:B------:R-:W-:-:S04]  /*4550*/  F2FP.BF16.F32.PACK_AB R11, RZ, R11 ;  /* 0x0000000bff0b723e */ /* 0x000fc800000010ff */
[----:B------:R-:W-:Y:S01]  /*4560*/  PRMT R16, R11, 0x7610, R16 ;  /* 0x000076100b107816 */ /* 0x000fe20000000010 */
[----:B------:R-:W-:-:S05]  /*4570*/  IMAD.MOV.U32 R11, RZ, RZ, R13 ;  /* 0x000000ffff0b7224 */ /* 0x000fca00078e000d */
[----:B------:R0:W-:Y:S01]  /*4580*/  @P3 STG.E.U16 desc[UR12][R10.64+0x10], R16 ;  /* 0x000010100a003986 */ /* 0x0001e2000c10150c */
[----:B------:R-:W-:Y:S05]  /*4590*/  @!P2 BRA `(.L_x_156) ;  /* 0x000000000004a947 */ /* 0x000fea0003800000 */
[----:B------:R0:W5:Y:S02]  /*45a0*/  LDG.E.LTC128B.U16 R88, desc[UR12][R2.64+0x12] ;  /* 0x0000120c02587981 */ /* 0x000164000c1e1520 */
.L_x_156:
[----:B------:R-:W-:Y:S05]  /*45b0*/  BSYNC B0 ;  /* 0x0000000000007941 */ /* 0x000fea0003800000 */
.L_x_155:
        /* <DEDUP_REMOVED lines=9> */
.L_x_158:
[----:B------:R-:W-:Y:S05]  /*4650*/  BSYNC B0 ;  /* 0x0000000000007941 */ /* 0x000fea0003800000 */
.L_x_157:
        /* <DEDUP_REMOVED lines=9> */
.L_x_160:
[----:B------:R-:W-:Y:S05]  /*46f0*/  BSYNC B0 ;  /* 0x0000000000007941 */ /* 0x000fea0003800000 */
.L_x_159:
[----:B-----5:R-:W-:Y:S01]  /*4700*/  IMAD.U32 R12, R88, 0x10000, RZ ;  /* 0x00010000580c7824 */ /* 0x020fe200078e00ff */
[----:B------:R-:W-:Y:S01]  /*4710*/  IADD3 R6, P4, P5, R17, R6, R19 ;  /* 0x0000000611067210 */ /* 0x000fe20007d9e013 */
[----:B------:R-:W-:Y:S01]  /*4720*/  BSSY B0, `(.L_x_161) ;  /* 0x0000009000007945 */ /* 0x000fe20003800000 */
[----:B------:R-:W-:Y:S01]  /*4730*/  ISETP.GT.AND P3, PT, R0, 0x10, P0 ;  /* 0x000000100000780c */ /* 0x000fe20000764270 */
[----:B------:R-:W-:Y:S01]  /*4740*/  FMUL R12, R12, R9 ;  /* 0x000000090c0c7220 */ /* 0x000fe20000400000 */
[----:B------:R-:W-:-:S03]  /*4750*/  IADD3.X R7, R21, R7, R89, P4, P5 ;  /* 0x0000000715077210 */ /* 0x000fc600027ea459 */
[----:B------:R-:W-:-:S05]  /*4760*/  FFMA R12, R31, R8, R12 ;  /* 0x000000081f0c7223 */ /* 0x000fca000000000c */
[----:B------:R-:W-:-:S05]  /*4770*/  F2FP.BF16.F32.PACK_AB R12, RZ, R12 ;  /* 0x0000000cff0c723e */ /* 0x000fca00000010ff */
[----:B------:R0:W-:Y:S01]  /*4780*/  @P2 STG.E.U16 desc[UR12][R6.64+0x12], R12 ;  /* 0x0000120c06002986 */ /* 0x0001e2000c10150c */
[----:B------:R-:W-:Y:S05]  /*4790*/  @!P3 BRA `(.L_x_162) ;  /* 0x000000000004b947 */ /* 0x000fea0003800000 */
[----:B------:R0:W5:Y:S02]  /*47a0*/  LDG.E.LTC128B.U16 R88, desc[UR12][R2.64+0x20] ;  /* 0x0000200c02587981 */ /* 0x000164000c1e1520 */
.L_x_162:
[----:B------:R-:W-:Y:S05]  /*47b0*/  BSYNC B0 ;  /* 0x0000000000007941 */ /* 0x000fea0003800000 */
.L_x_161:
        /* <DEDUP_REMOVED lines=9> */
.L_x_164:
[----:B------:R-:W-:Y:S05]  /*4850*/  BSYNC B0 ;  /* 0x0000000000007941 */ /* 0x000fea0003800000 */
.L_x_163:
        /* <DEDUP_REMOVED lines=9> */
.L_x_166:
[----:B------:R-:W-:Y:S05]  /*48f0*/  BSYNC B0 ;  /* 0x0000000000007941 */ /* 0x000fea0003800000 */
.L_x_165:
        /* <DEDUP_REMOVED lines=9> */
.L_x_168:
[----:B------:R-:W-:Y:S05]  /*4990*/  BSYNC B0 ;  /* 0x0000000000007941 */ /* 0x000fea0003800000 */
.L_x_167:
        /* <DEDUP_REMOVED lines=9> */
.L_x_170:
[----:B------:R-:W-:Y:S05]  /*4a30*/  BSYNC B0 ;  /* 0x0000000000007941 */ /* 0x000fea0003800000 */
.L_x_169:
        /* <DEDUP_REMOVED lines=9> */
.L_x_172:
[----:B------:R-:W-:Y:S05]  /*4ad0*/  BSYNC B0 ;  /* 0x0000000000007941 */ /* 0x000fea0003800000 */
.L_x_171:
        /* <DEDUP_REMOVED lines=9> */
.L_x_174:
[----:B------:R-:W-:Y:S05]  /*4b70*/  BSYNC B0 ;  /* 0x0000000000007941 */ /* 0x000fea0003800000 */
.L_x_173:
        /* <DEDUP_REMOVED lines=9> */
.L_x_176:
[----:B------:R-:W-:Y:S05]  /*4c10*/  BSYNC B0 ;  /* 0x0000000000007941 */ /* 0x000fea0003800000 */
.L_x_175:
        /* <DEDUP_REMOVED lines=9> */
.L_x_178:
[----:B------:R-:W-:Y:S05]  /*4cb0*/  BSYNC B0 ;  /* 0x0000000000007941 */ /* 0x000fea0003800000 */
.L_x_177:
        /* <DEDUP_REMOVED lines=9> */
.L_x_180:
[----:B------:R-:W-:Y:S05]  /*4d50*/  BSYNC B0 ;  /* 0x0000000000007941 */ /* 0x000fea0003800000 */
.L_x_179:
        /* <DEDUP_REMOVED lines=9> */
.L_x_182:
[----:B------:R-:W-:Y:S05]  /*4df0*/  BSYNC B0 ;  /* 0x0000000000007941 */ /* 0x000fea0003800000 */
.L_x_181:
        /* <DEDUP_REMOVED lines=9> */
.L_x_184:
[----:B------:R-:W-:Y:S05]  /*4e90*/  BSYNC B0 ;  /* 0x0000000000007941 */ /* 0x000fea0003800000 */
.L_x_183:
        /* <DEDUP_REMOVED lines=9> */
.L_x_186:
[----:B------:R-:W-:Y:S05]  /*4f30*/  BSYNC B0 ;  /* 0x0000000000007941 */ /* 0x000fea0003800000 */
.L_x_185:
        /* <DEDUP_REMOVED lines=9> */
.L_x_188:
[----:B------:R-:W-:Y:S05]  /*4fd0*/  BSYNC B0 ;  /* 0x0000000000007941 */ /* 0x000fea0003800000 */
.L_x_187:
        /* <DEDUP_REMOVED lines=9> */
.L_x_190:
[----:B------:R-:W-:Y:S05]  /*5070*/  BSYNC B0 ;  /* 0x0000000000007941 */ /* 0x000fea0003800000 */
.L_x_189:
        /* <DEDUP_REMOVED lines=9> */
.L_x_192:
[----:B------:R-:W-:Y:S05]  /*5110*/  BSYNC B0 ;  /* 0x0000000000007941 */ /* 0x000fea0003800000 */
.L_x_191:
        /* <DEDUP_REMOVED lines=9> */
.L_x_194:
[----:B------:R-:W-:Y:S05]  /*51b0*/  BSYNC B0 ;  /* 0x0000000000007941 */ /* 0x000fea0003800000 */
.L_x_193:
        /* <DEDUP_REMOVED lines=9> */
.L_x_196:
[----:B------:R-:W-:Y:S05]  /*5250*/  BSYNC B0 ;  /* 0x0000000000007941 */ /* 0x000fea0003800000 */
.L_x_195:
        /* <DEDUP_REMOVED lines=9> */
.L_x_198:
[----:B------:R-:W-:Y:S05]  /*52f0*/  BSYNC B0 ;  /* 0x0000000000007941 */ /* 0x000fea0003800000 */
.L_x_197:
        /* <DEDUP_REMOVED lines=9> */
.L_x_200:
[----:B------:R-:W-:Y:S05]  /*5390*/  BSYNC B0 ;  /* 0x0000000000007941 */ /* 0x000fea0003800000 */
.L_x_199:
        /* <DEDUP_REMOVED lines=9> */
.L_x_202:
[----:B------:R-:W-:Y:S05]  /*5430*/  BSYNC B0 ;  /* 0x0000000000007941 */ /* 0x000fea0003800000 */
.L_x_201:
        /* <DEDUP_REMOVED lines=9> */
.L_x_204:
[----:B------:R-:W-:Y:S05]  /*54d0*/  BSYNC B0 ;  /* 0x0000000000007941 */ /* 0x000fea0003800000 */
.L_x_203:
        /* <DEDUP_REMOVED lines=9> */
.L_x_206:
[----:B------:R-:W-:Y:S05]  /*5570*/  BSYNC B0 ;  /* 0x0000000000007941 */ /* 0x000fea0003800000 */
.L_x_205:
        /* <DEDUP_REMOVED lines=9> */
.L_x_208:
[----:B------:R-:W-:Y:S05]  /*5610*/  BSYNC B0 ;  /* 0x0000000000007941 */ /* 0x000fea0003800000 */
.L_x_207:
        /* <DEDUP_REMOVED lines=9> */
.L_x_210:
[----:B------:R-:W-:Y:S05]  /*56b0*/  BSYNC B0 ;  /* 0x0000000000007941 */ /* 0x000fea0003800000 */
.L_x_209:
        /* <DEDUP_REMOVED lines=9> */
.L_x_212:
[----:B------:R-:W-:Y:S05]  /*5750*/  BSYNC B0 ;  /* 0x0000000000007941 */ /* 0x000fea0003800000 */
.L_x_211:
        /* <DEDUP_REMOVED lines=9> */
.L_x_214:
[----:B------:R-:W-:Y:S05]  /*57f0*/  BSYNC B0 ;  /* 0x0000000000007941 */ /* 0x000fea0003800000 */
.L_x_213:
        /* <DEDUP_REMOVED lines=9> */
.L_x_216:
[----:B------:R-:W-:Y:S05]  /*5890*/  BSYNC B0 ;  /* 0x0000000000007941 */ /* 0x000fea0003800000 */
.L_x_215:
        /* <DEDUP_REMOVED lines=9> */
.L_x_218:
[----:B------:R-:W-:Y:S05]  /*5930*/  BSYNC B0 ;  /* 0x0000000000007941 */ /* 0x000fea0003800000 */
.L_x_217:
        /* <DEDUP_REMOVED lines=9> */
.L_x_220:
[----:B------:R-:W-:Y:S05]  /*59d0*/  BSYNC B0 ;  /* 0x0000000000007941 */ /* 0x000fea0003800000 */
.L_x_219:
        /* <DEDUP_REMOVED lines=9> */
.L_x_222:
[----:B------:R-:W-:Y:S05]  /*5a70*/  BSYNC B0 ;  /* 0x0000000000007941 */ /* 0x000fea0003800000 */
.L_x_221:
        /* <DEDUP_REMOVED lines=9> */
.L_x_224:
[----:B------:R-:W-:Y:S05]  /*5b10*/  BSYNC B0 ;  /* 0x0000000000007941 */ /* 0x000fea0003800000 */
.L_x_223:
        /* <DEDUP_REMOVED lines=9> */
.L_x_226:
[----:B------:R-:W-:Y:S05]  /*5bb0*/  BSYNC B0 ;  /* 0x0000000000007941 */ /* 0x000fea0003800000 */
.L_x_225:
        /* <DEDUP_REMOVED lines=9> */
.L_x_228:
[----:B------:R-:W-:Y:S05]  /*5c50*/  BSYNC B0 ;  /* 0x0000000000007941 */ /* 0x000fea0003800000 */
.L_x_227:
        /* <DEDUP_REMOVED lines=9> */
.L_x_230:
[----:B------:R-:W-:Y:S05]  /*5cf0*/  BSYNC B0 ;  /* 0x0000000000007941 */ /* 0x000fea0003800000 */
.L_x_229:
        /* <DEDUP_REMOVED lines=9> */
.L_x_232:
[----:B------:R-:W-:Y:S05]  /*5d90*/  BSYNC B0 ;  /* 0x0000000000007941 */ /* 0x000fea0003800000 */
.L_x_231:
        /* <DEDUP_REMOVED lines=9> */
.L_x_234:
[----:B------:R-:W-:Y:S05]  /*5e30*/  BSYNC B0 ;  /* 0x0000000000007941 */ /* 0x000fea0003800000 */
.L_x_233:
        /* <DEDUP_REMOVED lines=9> */
.L_x_236:
[----:B------:R-:W-:Y:S05]  /*5ed0*/  BSYNC B0 ;  /* 0x0000000000007941 */ /* 0x000fea0003800000 */
.L_x_235:
        /* <DEDUP_REMOVED lines=9> */
.L_x_238:
[----:B------:R-:W-:Y:S05]  /*5f70*/  BSYNC B0 ;  /* 0x0000000000007941 */ /* 0x000fea0003800000 */
.L_x_237:
        /* <DEDUP_REMOVED lines=9> */
.L_x_240:
[----:B------:R-:W-:Y:S05]  /*6010*/  BSYNC B0 ;  /* 0x0000000000007941 */ /* 0x000fea0003800000 */
.L_x_239:
        /* <DEDUP_REMOVED lines=9> */
.L_x_242:
[----:B------:R-:W-:Y:S05]  /*60b0*/  BSYNC B0 ;  /* 0x0000000000007941 */ /* 0x000fea0003800000 */
.L_x_241:
        /* <DEDUP_REMOVED lines=9> */
.L_x_244:
[----:B------:R-:W-:Y:S05]  /*6150*/  BSYNC B0 ;  /* 0x0000000000007941 */ /* 0x000fea0003800000 */
.L_x_243:
        /* <DEDUP_REMOVED lines=9> */
.L_x_246:
[----:B------:R-:W-:Y:S05]  /*61f0*/  BSYNC B0 ;  /* 0x0000000000007941 */ /* 0x000fea0003800000 */
.L_x_245:
        /* <DEDUP_REMOVED lines=9> */
.L_x_248:
[----:B------:R-:W-:Y:S05]  /*6290*/  BSYNC B0 ;  /* 0x0000000000007941 */ /* 0x000fea0003800000 */
.L_x_247:
        /* <DEDUP_REMOVED lines=9> */
.L_x_250:
[----:B------:R-:W-:Y:S05]  /*6330*/  BSYNC B0 ;  /* 0x0000000000007941 */ /* 0x000fea0003800000 */
.L_x_249:
        /* <DEDUP_REMOVED lines=9> */
.L_x_252:
[----:B------:R-:W-:Y:S05]  /*63d0*/  BSYNC B0 ;  /* 0x0000000000007941 */ /* 0x000fea0003800000 */
.L_x_251:
        /* <DEDUP_REMOVED lines=9> */
.L_x_254:
[----:B------:R-:W-:Y:S05]  /*6470*/  BSYNC B0 ;  /* 0x0000000000007941 */ /* 0x000fea0003800000 */
.L_x_253:
        /* <DEDUP_REMOVED lines=9> */
.L_x_256:
[----:B------:R-:W-:Y:S05]  /*6510*/  BSYNC B0 ;  /* 0x0000000000007941 */ /* 0x000fea0003800000 */
.L_x_255:
        /* <DEDUP_REMOVED lines=9> */
.L_x_258:
[----:B------:R-:W-:Y:S05]  /*65b0*/  BSYNC B0 ;  /* 0x0000000000007941 */ /* 0x000fea0003800000 */
.L_x_257:
        /* <DEDUP_REMOVED lines=9> */
.L_x_260:
[----:B------:R-:W-:Y:S05]  /*6650*/  BSYNC B0 ;  /* 0x0000000000007941 */ /* 0x000fea0003800000 */
.L_x_259:
        /* <DEDUP_REMOVED lines=9> */
.L_x_262:
[----:B------:R-:W-:Y:S05]  /*66f0*/  BSYNC B0 ;  /* 0x0000000000007941 */ /* 0x000fea0003800000 */
.L_x_261:
        /* <DEDUP_REMOVED lines=9> */
.L_x_264:
[----:B------:R-:W-:Y:S05]  /*6790*/  BSYNC B0 ;  /* 0x0000000000007941 */ /* 0x000fea0003800000 */
.L_x_263:
        /* <DEDUP_REMOVED lines=9> */
.L_x_266:
[----:B------:R-:W-:Y:S05]  /*6830*/  BSYNC B0 ;  /* 0x0000000000007941 */ /* 0x000fea0003800000 */
.L_x_265:
        /* <DEDUP_REMOVED lines=9> */
.L_x_268:
[----:B------:R-:W-:Y:S05]  /*68d0*/  BSYNC B0 ;  /* 0x0000000000007941 */ /* 0x000fea0003800000 */
.L_x_267:
[----:B01--45:R-:W-:Y:S01]  /*68e0*/  IMAD.U32 R2, R88, 0x10000, RZ ;  /* 0x0001000058027824 */ /* 0x033fe200078e00ff */
        /* <DEDUP_REMOVED lines=8> */
.L_x_270:
[----:B------:R-:W-:Y:S05]  /*6970*/  BSYNC B0 ;  /* 0x0000000000007941 */ /* 0x000fea0003800000 */
.L_x_269:
[----:B0----5:R-:W-:Y:S01]  /*6980*/  IMAD.U32 R2, R88, 0x10000, RZ ;  /* 0x0001000058027824 */ /* 0x021fe200078e00ff */
[----:B------:R-:W-:Y:S01]  /*6990*/  ISETP.GT.AND P1, PT, R0, 0x79, P1 ;  /* 0x000000790000780c */ /* 0x000fe20000f24270 */
[----:B------:R-:W-:Y:S02]  /*69a0*/  BSSY B0, `(.L_x_271) ;  /* 0x000000a000007945 */ /* 0x000fe40003800000 */
        /* <DEDUP_REMOVED lines=9> */
.L_x_272:
[----:B------:R-:W-:Y:S05]  /*6a40*/  BSYNC B0 ;  /* 0x0000000000007941 */ /* 0x000fea0003800000 */
.L_x_271:
[----:B-----5:R-:W-:-:S04]  /*6a50*/  IMAD.U32 R88, R88, 0x10000, RZ ;  /* 0x0001000058587824 */ /* 0x020fc800078e00ff */
[----:B------:R-:W-:-:S04]  /*6a60*/  FMUL R88, R88, R9 ;  /* 0x0000000958587220 */ /* 0x000fc80000400000 */
[----:B------:R-:W-:Y:S01]  /*6a70*/  FFMA R88, R87, R8, R88 ;  /* 0x0000000857587223 */ /* 0x000fe20000000058 */
[----:B------:R-:W-:Y:S06]  /*6a80*/  @!P1 EXIT ;  /* 0x000000000000994d */ /* 0x000fec0003800000 */
[----:B------:R-:W-:-:S05]  /*6a90*/  F2FP.BF16.F32.PACK_AB R88, RZ, R88 ;  /* 0x00000058ff58723e */ /* 0x000fca00000010ff */
[----:B------:R-:W-:Y:S01]  /*6aa0*/  STG.E.U16 desc[UR12][R6.64+0xf2], R88 ;  /* 0x0000f25806007986 */ /* 0x000fe2000c10150c */
[----:B------:R-:W-:Y:S05]  /*6ab0*/  EXIT ;  /* 0x000000000000794d */ /* 0x000fea0003800000 */
.L_x_22:
[----:B------:R-:W-:Y:S01]  /*6ac0*/  ULDC.64 UR4, c[0x0][0x650] ;  /* 0x0001940000047ab9 */ /* 0x000fe20000000a00 */
[-C--:B-1----:R-:W-:Y:S01]  /*6ad0*/  FMUL R88, R88, R8.reuse ;  /* 0x0000000858587220 */ /* 0x082fe20000400000 */
[----:B------:R-:W-:Y:S01]  /*6ae0*/  LEA R2, P1, R14, UR4, 0x1 ;  /* 0x000000040e027c11 */ /* 0x000fe2000f8208ff */
[----:B------:R-:W-:Y:S01]  /*6af0*/  IMAD.SHL.U32 R9, R21, 0x2, RZ ;  /* 0x0000000215097824 */ /* 0x000fe200078e00ff */
[----:B------:R-:W-:Y:S01]  /*6b00*/  ISETP.GT.AND P3, PT, R10, 0x8, PT ;  /* 0x000000080a00780c */ /* 0x000fe20003f64270 */
[-C--:B------:R-:W-:Y:S01]  /*6b10*/  FMUL R89, R89, R8.reuse ;  /* 0x0000000859597220 */ /* 0x080fe20000400000 */
[----:B------:R-:W-:Y:S01]  /*6b20*/  LEA.HI.X R3, R14, UR5, R19, 0x1, P1 ;  /* 0x000000050e037c11 */ /* 0x000fe200088f0c13 */
[----:B------:R-:W-:Y:S01]  /*6b30*/  FMUL R90, R90, R8 ;  /* 0x000000085a5a7220 */ /* 0x000fe20000400000 */
[----:B------:R-:W-:Y:S01]  /*6b40*/  F2FP.BF16.F32.PACK_AB R88, RZ, R88 ;  /* 0x00000058ff58723e */ /* 0x000fe200000010ff */
[-C--:B------:R-:W-:Y:S01]  /*6b50*/  FMUL R91, R91, R8.reuse ;  /* 0x000000085b5b7220 */ /* 0x080fe20000400000 */
[----:B------:R-:W-:Y:S01]  /*6b60*/  ISETP.GT.AND P4, PT, R0, 0x1, P2 ;  /* 0x000000010000780c */ /* 0x000fe20001784270 */
[-C--:B------:R-:W-:Y:S01]  /*6b70*/  FMUL R92, R92, R8.reuse ;  /* 0x000000085c5c7220 */ /* 0x080fe20000400000 */
[----:B------:R-:W-:Y:S01]  /*6b80*/  ISETP.GT.AND P1, PT, R0, RZ, P3 ;  /* 0x000000ff0000720c */ /* 0x000fe20001f24270 */
[----:B------:R-:W-:Y:S01]  /*6b90*/  @P0 STG.E.U16 desc[UR12][R2.64], R88 ;  /* 0x0000005802000986 */ /* 0x000fe2000c10150c */
[----:B------:R-:W-:Y:S01]  /*6ba0*/  SHF.L.U64.HI R7, R21, 0x1, R20 ;  /* 0x0000000115077819 */ /* 0x000fe20000010214 */
[----:B------:R-:W-:Y:S01]  /*6bb0*/  FMUL R93, R93, R8 ;  /* 0x000000085d5d7220 */ /* 0x000fe20000400000 */
[----:B------:R-:W-:Y:S01]  /*6bc0*/  IADD3 R4, P0, R9, R2, RZ ;  /* 0x0000000209047210 */ /* 0x000fe20007f1e0ff */
[-C--:B------:R-:W-:Y:S01]  /*6bd0*/  FMUL R94, R94, R8.reuse ;  /* 0x000000085e5e7220 */ /* 0x080fe20000400000 */
[----:B------:R-:W-:Y:S01]  /*6be0*/  F2FP.BF16.F32.PACK_AB R89, RZ, R89 ;  /* 0x00000059ff59723e */ /* 0x000fe200000010ff */
[----:B------:R-:W-:Y:S01]  /*6bf0*/  FMUL R95, R95, R8 ;  /* 0x000000085f5f7220 */ /* 0x000fe20000400000 */
[----:B------:R-:W-:Y:S01]  /*6c00*/  F2FP.BF16.F32.PACK_AB R90, RZ, R90 ;  /* 0x0000005aff5a723e */ /* 0x000fe200000010ff */
[----:B------:R-:W-:Y:S01]  /*6c10*/  IMAD.X R5, R7, 0x1, R3, P0 ;  /* 0x0000000107057824 */ /* 0x000fe200000e0603 */
[C---:B------:R-:W-:Y:S01]  /*6c20*/  ISETP.GT.AND P5, PT, R0.reuse, 0x8, P2 ;  /* 0x000000080000780c */ /* 0x040fe200017a4270 */
[----:B------:R-:W-:Y:S01]  /*6c30*/  @P4 STG.E.U16 desc[UR12][R2.64+0x2], R89 ;  /* 0x0000025902004986 */ /* 0x000fe2000c10150c */
[----:B------:R-:W-:Y:S01]  /*6c40*/  ISETP.GT.AND P4, PT, R0, 0x1, P3 ;  /* 0x000000010000780c */ /* 0x000fe20001f84270 */
[-C--:B------:R-:W-:Y:S01]  /*6c50*/  FMUL R96, R96, R8.reuse ;  /* 0x0000000860607220 */ /* 0x080fe20000400000 */
[----:B------:R-:W-:Y:S01]  /*6c60*/  F2FP.BF16.F32.PACK_AB R91, RZ, R91 ;  /* 0x0000005bff5b723e */ /* 0x000fe200000010ff */
[----:B------:R-:W-:Y:S01]  /*6c70*/  @P1 STG.E.U16 desc[UR12][R4.64], R90 ;  /* 0x0000005a04001986 */ /* 0x000fe2000c10150c */
[----:B------:R-:W-:Y:S01]  /*6c80*/  ISETP.GT.AND P1, PT, R0, 0x9, P2 ;  /* 0x000000090000780c */ /* 0x000fe20001724270 */
[----:B------:R-:W-:Y:S01]  /*6c90*/  FMUL R97, R97, R8 ;  /* 0x0000000861617220 */ /* 0x000fe20000400000 */
[----:B------:R-:W-:Y:S01]  /*6ca0*/  F2FP.BF16.F32.PACK_AB R92, RZ, R92 ;  /* 0x0000005cff5c723e */ /* 0x000fe200000010ff */
[-C--:B------:R-:W-:Y:S01]  /*6cb0*/  FMUL R98, R98, R8.reuse ;  /* 0x0000000862627220 */ /* 0x080fe20000400000 */
[----:B------:R-:W-:Y:S01]  /*6cc0*/  F2FP.BF16.F32.PACK_AB R93, RZ, R93 ;  /* 0x0000005dff5d723e */ /* 0x000fe200000010ff */
[-C--:B------:R-:W-:Y:S01]  /*6cd0*/  FMUL R99, R99, R8.reuse ;  /* 0x0000000863637220 */ /* 0x080fe20000400000 */
[----:B------:R-:W-:Y:S01]  /*6ce0*/  ISETP.GT.AND P0, PT, R0, 0x8, P3 ;  /* 0x000000080000780c */ /* 0x000fe20001f04270 */
[----:B------:R-:W-:Y:S01]  /*6cf0*/  FMUL R100, R100, R8 ;  /* 0x0000000864647220 */ /* 0x000fe20000400000 */
[----:B------:R-:W-:Y:S01]  /*6d00*/  F2FP.BF16.F32.PACK_AB R94, RZ, R94 ;  /* 0x0000005eff5e723e */ /* 0x000fe200000010ff */
[----:B------:R-:W-:Y:S01]  /*6d10*/  @P4 STG.E.U16 desc[UR12][R4.64+0x2], R91 ;  /* 0x0000025b04004986 */ /* 0x000fe2000c10150c */
[----:B------:R-:W-:Y:S01]  /*6d20*/  F2FP.BF16.F32.PACK_AB R95, RZ, R95 ;  /* 0x0000005fff5f723e */ /* 0x000fe200000010ff */
[-C--:B------:R-:W-:Y:S01]  /*6d30*/  FMUL R101, R101, R8.reuse ;  /* 0x0000000865657220 */ /* 0x080fe20000400000 */
[C---:B------:R-:W-:Y:S01]  /*6d40*/  ISETP.GT.AND P4, PT, R0.reuse, 0x10, P2 ;  /* 0x000000100000780c */ /* 0x040fe20001784270 */
[----:B------:R-:W-:Y:S01]  /*6d50*/  @P5 STG.E.U16 desc[UR12][R2.64+0x10], R92 ;  /* 0x0000105c02005986 */ /* 0x000fe2000c10150c */
[----:B------:R-:W-:Y:S01]  /*6d60*/  ISETP.GT.AND P5, PT, R0, 0x10, P3 ;  /* 0x000000100000780c */ /* 0x000fe20001fa4270 */
[----:B------:R-:W-:Y:S01]  /*6d70*/  FMUL R102, R102, R8 ;  /* 0x0000000866667220 */ /* 0x000fe20000400000 */
[----:B------:R-:W-:Y:S01]  /*6d80*/  F2FP.BF16.F32.PACK_AB R96, RZ, R96 ;  /* 0x00000060ff60723e */ /* 0x000fe200000010ff */
[----:B------:R-:W-:Y:S01]  /*6d90*/  @P1 STG.E.U16 desc[UR12][R2.64+0x12], R93 ;  /* 0x0000125d02001986 */ /* 0x000fe2000c10150c */
[C---:B------:R-:W-:Y:S01]  /*6da0*/  ISETP.GT.AND P1, PT, R0.reuse, 0x9, P3 ;  /* 0x000000090000780c */ /* 0x040fe20001f24270 */
        /* <DEDUP_REMOVED lines=8> */
[----:B------:R-:W-:Y:S01]  /*6e30*/  FMUL R106, R106, R8 ;  /* 0x000000086a6a7220 */ /* 0x000fe20000400000 */
[----:B------:R-:W-:Y:S01]  /*6e40*/  F2FP.BF16.F32.PACK_AB R100, RZ, R100 ;  /* 0x00000064ff64723e */ /* 0x000fe200000010ff */
[-C--:B------:R-:W-:Y:S01]  /*6e50*/  FMUL R107, R107, R8.reuse ;  /* 0x000000086b6b7220 */ /* 0x080fe20000400000 */
[----:B------:R-:W-:Y:S01]  /*6e60*/  F2FP.BF16.F32.PACK_AB R101, RZ, R101 ;  /* 0x00000065ff65723e */ /* 0x000fe200000010ff */
        /* <DEDUP_REMOVED lines=21> */
[----:B------:R-:W-:Y:S01]  /*6fc0*/  ISETP.GT.AND P4, PT, R0, 0x21, P2 ;  /* 0x000000210000780c */ /* 0x000fe20001784270 */
[-C--:B------:R-:W-:Y:S01]  /*6fd0*/  FMUL R113, R113, R8.reuse ;  /* 0x0000000871717220 */ /* 0x080fe20000400000 */
[----:B------:R-:W-:Y:S01]  /*6fe0*/  F2FP.BF16.F32.PACK_AB R107, RZ, R107 ;  /* 0x0000006bff6b723e */ /* 0x000fe200000010ff */
        /* <DEDUP_REMOVED lines=102> */
[-C--:B------:R-:W-:Y:S01]  /*7650*/  FMUL R144, R144, R8.reuse ;  /* 0x0000000890907220 */ /* 0x080fe20000400000 */
[----:B------:R-:W-:Y:S01]  /*7660*/  ISETP.GT.AND P6, PT, R0, 0x68, P3 ;  /* 0x000000680000780c */ /* 0x000fe20001fc4270 */
[----:B------:R-:W-:Y:S01]  /*7670*/  FMUL R145, R145, R8 ;  /* 0x0000000891917220 */ /* 0x000fe20000400000 */
[----:B------:R-:W-:Y:S01]  /*7680*/  F2FP.BF16.F32.PACK_AB R138, RZ, R138 ;  /* 0x0000008aff8a723e */ /* 0x000fe200000010ff */
[-C--:B------:R-:W-:Y:S01]  /*7690*/  FMUL R146, R146, R8.reuse ;  /* 0x0000000892927220 */ /* 0x080fe20000400000 */
[----:B------:R-:W-:Y:S01]  /*76a0*/  F2FP.BF16.F32.PACK_AB R139, RZ, R139 ;  /* 0x0000008bff8b723e */ /* 0x000fe200000010ff */
[----:B------:R-:W-:Y:S01]  /*76b0*/  @P1 STG.E.U16 desc[UR12][R4.64+0x80], R122 ;  /* 0x0000807a04001986 */ /* 0x000fe2000c10150c */
[C---:B------:R-:W-:Y:S01]  /*76c0*/  ISETP.GT.AND P1, PT, R0.reuse, 0x48, P3 ;  /* 0x000000480000780c */ /* 0x040fe20001f24270 */
[----:B------:R-:W-:Y:S01]  /*76d0*/  FMUL R147, R147, R8 ;  /* 0x0000000893937220 */ /* 0x000fe20000400000 */
[----:B------:R-:W-:Y:S01]  /*76e0*/  F2FP.BF16.F32.PACK_AB R140, RZ, R140 ;  /* 0x0000008cff8c723e */ /* 0x000fe200000010ff */
[----:B------:R-:W-:Y:S01]  /*76f0*/  @P4 STG.E.U16 desc[UR12][R4.64+0x82], R123 ;  /* 0x0000827b04004986 */ /* 0x000fe2000c10150c */
[----:B------:R-:W-:Y:S01]  /*7700*/  ISETP.GT.AND P4, PT, R0, 0x49, P3 ;  /* 0x000000490000780c */ /* 0x000fe20001f84270 */
[----:B------:R-:W-:Y:S01]  /*7710*/  FMUL R148, R148, R8 ;  /* 0x0000000894947220 */ /* 0x000fe20000400000 */
[----:B------:R-:W-:Y:S01]  /*7720*/  F2FP.BF16.F32.PACK_AB R141, RZ, R141 ;  /* 0x0000008dff8d723e */ /* 0x000fe200000010ff */
[----:B------:R-:W-:Y:S01]  /*7730*/  @P0 STG.E.U16 desc[UR12][R2.64+0x90], R124 ;  /* 0x0000907c02000986 */ /* 0x000fe2000c10150c */
[----:B------:R-:W-:Y:S01]  /*7740*/  ISETP.GT.AND P0, PT, R0, 0x50, P3 ;  /* 0x000000500000780c */ /* 0x000fe20001f04270 */
[----:B------:R-:W-:Y:S01]  /*7750*/  IMAD.SHL.U32 R15, R16, 0x2, RZ ;  /* 0x00000002100f7824 */ /* 0x000fe200078e00ff */
        /* <DEDUP_REMOVED lines=26> */
[----:B------:R-:W-:Y:S01]  /*7900*/  SHF.L.U64.HI R13, R16, 0x1, R11 ;  /* 0x00000001100d7819 */ /* 0x000fe2000001020b */
[-C--:B------:R-:W-:Y:S01]  /*7910*/  FMUL R28, R28, R8.reuse ;  /* 0x000000081c1c7220 */ /* 0x080fe20000400000 */
[----:B------:R-:W-:Y:S01]  /*7920*/  F2FP.BF16.F32.PACK_AB R149, RZ, R149 ;  /* 0x00000095ff95723e */ /* 0x000fe200000010ff */
        /* <DEDUP_REMOVED lines=31> */
[----:B------:R-:W-:Y:S01]  /*7b20*/  ISETP.GT.AND P5, PT, R0, 0x69, P2 ;  /* 0x000000690000780c */ /* 0x000fe200017a4270 */
[-C--:B------:R-:W-:Y:S01]  /*7b30*/  FMUL R38, R38, R8.reuse ;  /* 0x0000000826267220 */ /* 0x080fe20000400000 */
[----:B------:R-:W-:Y:S01]  /*7b40*/  F2FP.BF16.F32.PACK_AB R31, RZ, R31 ;  /* 0x0000001fff1f723e */ /* 0x000fe200000010ff */
[----:B------:R-:W-:Y:S01]  /*7b50*/  @P1 STG.E.U16 desc[UR12][R4.64+0xc0], R138 ;  /* 0x0000c08a04001986 */ /* 0x000fe2000c10150c */
[C---:B------:R-:W-:Y:S01]  /*7b60*/  ISETP.GT.AND P1, PT, R10.reuse, 0x40, PT ;  /* 0x000000400a00780c */ /* 0x040fe20003f24270 */
[----:B------:R-:W-:Y:S01]  /*7b70*/  FMUL R39, R39, R8 ;  /* 0x0000000827277220 */ /* 0x000fe20000400000 */
[----:B------:R-:W-:Y:S01]  /*7b80*/  F2FP.BF16.F32.PACK_AB R32, RZ, R32 ;  /* 0x00000020ff20723e */ /* 0x000fe200000010ff */
[----:B------:R-:W-:Y:S01]  /*7b90*/  @P0 STG.E.U16 desc[UR12][R4.64+0xc2], R139 ;  /* 0x0000c28b04000986 */ /* 0x000fe2000c10150c */
[----:B------:R-:W-:Y:S01]  /*7ba0*/  ISETP.GT.AND P0, PT, R10, 0x48, PT ;  /* 0x000000480a00780c */ /* 0x000fe20003f04270 */
        /* <DEDUP_REMOVED lines=17> */
[C---:B------:R-:W-:Y:S01]  /*7cc0*/  ISETP.GT.AND P4, PT, R0.reuse, 0x78, P2 ;  /* 0x000000780000780c */ /* 0x040fe20001784270 */
[-C--:B------:R-:W-:Y:S01]  /*7cd0*/  FMUL R45, R45, R8.reuse ;  /* 0x000000082d2d7220 */ /* 0x080fe20000400000 */
[C---:B------:R-:W-:Y:S01]  /*7ce0*/  ISETP.GT.AND P2, PT, R0.reuse, 0x79, P2 ;  /* 0x000000790000780c */ /* 0x040fe20001744270 */
        /* <DEDUP_REMOVED lines=15> */
[----:B------:R-:W-:Y:S01]  /*7de0*/  IADD3 R10, P5, R15, R2, RZ ;  /* 0x000000020f0a7210 */ /* 0x000fe20007fbe0ff */
[----:B------:R-:W-:Y:S01]  /*7df0*/  FMUL R51, R51, R8 ;  /* 0x0000000833337220 */ /* 0x000fe20000400000 */
[----:B------:R-:W-:Y:S01]  /*7e00*/  F2FP.BF16.F32.PACK_AB R43, RZ, R43 ;  /* 0x0000002bff2b723e */ /* 0x000fe200000010ff */
[----:B------:R-:W-:Y:S01]  /*7e10*/  @P6 STG.E.U16 desc[UR12][R4.64+0xe2], R147 ;  /* 0x0000e29304006986 */ /* 0x000fe2000c10150c */
[----:B------:R-:W-:Y:S01]  /*7e20*/  F2FP.BF16.F32.PACK_AB R44, RZ, R44 ;  /* 0x0000002cff2c723e */ /* 0x000fe200000010ff */
[----:B------:R-:W-:Y:S01]  /*7e30*/  IMAD.X R11, R13, 0x1, R3, P5 ;  /* 0x000000010d0b7824 */ /* 0x000fe200028e0603 */
[----:B------:R-:W-:Y:S01]  /*7e40*/  IADD3 R12, P5, P6, R9, R2, R15 ;  /* 0x00000002090c7210 */ /* 0x000fe20007ebe00f */
[----:B------:R-:W-:Y:S01]  /*7e50*/  @P4 STG.E.U16 desc[UR12][R2.64+0xf0], R148 ;  /* 0x0000f09402004986 */ /* 0x000fe2000c10150c */
[----:B------:R-:W-:Y:S01]  /*7e60*/  ISETP.GT.AND P4, PT, R0, 0x78, P3 ;  /* 0x000000780000780c */ /* 0x000fe20001f84270 */
[-C--:B------:R-:W-:Y:S01]  /*7e70*/  FMUL R52, R52, R8.reuse ;  /* 0x0000000834347220 */ /* 0x080fe20000400000 */
[C---:B------:R-:W-:Y:S01]  /*7e80*/  ISETP.GT.AND P3, PT, R0.reuse, 0x79, P3 ;  /* 0x000000790000780c */ /* 0x040fe20001f64270 */
[----:B------:R0:W-:Y:S01]  /*7e90*/  @P2 STG.E.U16 desc[UR12][R2.64+0xf2], R149 ;  /* 0x0000f29502002986 */ /* 0x0001e2000c10150c */
[----:B------:R-:W-:Y:S01]  /*7ea0*/  IADD3.X R13, R7, R3, R13, P5, P6 ;  /* 0x00000003070d7210 */ /* 0x000fe20002fec40d */
[-C--:B------:R-:W-:Y:S01]  /*7eb0*/  FMUL R53, R53, R8.reuse ;  /* 0x0000000835357220 */ /* 0x080fe20000400000 */
[----:B------:R-:W-:Y:S01]  /*7ec0*/  ISETP.GT.AND P5, PT, R0, 0x1, P1 ;  /* 0x000000010000780c */ /* 0x000fe20000fa4270 */
[-C--:B------:R-:W-:Y:S01]  /*7ed0*/  FMUL R54, R54, R8.reuse ;  /* 0x0000000836367220 */ /* 0x080fe20000400000 */
[----:B------:R-:W-:Y:S01]  /*7ee0*/  ISETP.GT.AND P2, PT, R0, RZ, P0 ;  /* 0x000000ff0000720c */ /* 0x000fe20000744270 */
[-C--:B------:R-:W-:Y:S01]  /*7ef0*/  FMUL R55, R55, R8.reuse ;  /* 0x0000000837377220 */ /* 0x080fe20000400000 */
[----:B------:R-:W-:Y:S01]  /*7f00*/  F2FP.BF16.F32.PACK_AB R45, RZ, R45 ;  /* 0x0000002dff2d723e */ /* 0x000fe200000010ff */
[----:B------:R-:W-:Y:S01]  /*7f10*/  FMUL R56, R56, R8 ;  /* 0x0000000838387220 */ /* 0x000fe20000400000 */
[----:B------:R-:W-:Y:S01]  /*7f20*/  F2FP.BF16.F32.PACK_AB R46, RZ, R46 ;  /* 0x0000002eff2e723e */ /* 0x000fe200000010ff */
[----:B------:R-:W-:Y:S01]  /*7f30*/  FMUL R57, R57, R8 ;  /* 0x0000000839397220 */ /* 0x000fe20000400000 */
[----:B------:R-:W-:Y:S01]  /*7f40*/  F2FP.BF16.F32.PACK_AB R47, RZ, R47 ;  /* 0x0000002fff2f723e */ /* 0x000fe200000010ff */
[----:B0-----:R-:W-:Y:S01]  /*7f50*/  @P4 IMAD.MOV.U32 R2, RZ, RZ, R4 ;  /* 0x000000ffff024224 */ /* 0x001fe200078e0004 */
[----:B------:R-:W-:Y:S01]  /*7f60*/  F2FP.BF16.F32.PACK_AB R48, RZ, R48 ;  /* 0x00000030ff30723e */ /* 0x000fe200000010ff */
[----:B------:R-:W-:Y:S01]  /*7f70*/  @P4 IMAD.MOV.U32 R3, RZ, RZ, R5 ;  /* 0x000000ffff034224 */ /* 0x000fe200078e0005 */
[----:B------:R-:W-:Y:S01]  /*7f80*/  F2FP.BF16.F32.PACK_AB R49, RZ, R49 ;  /* 0x00000031ff31723e */ /* 0x000fe200000010ff */
[----:B------:R-:W-:Y:S01]  /*7f90*/  FMUL R58, R58, R8 ;  /* 0x000000083a3a7220 */ /* 0x000fe20000400000 */
[----:B------:R-:W-:Y:S01]  /*7fa0*/  F2FP.BF16.F32.PACK_AB R50, RZ, R50 ;  /* 0x00000032ff32723e */ /* 0x000fe200000010ff */
[-C--:B------:R-:W-:Y:S01]  /*7fb0*/  FMUL R59, R59, R8.reuse ;  /* 0x000000083b3b7220 */ /* 0x080fe20000400000 */
[----:B------:R0:W-:Y:S01]  /*7fc0*/  @P4 STG.E.U16 desc[UR12][R2.64+0xf0], R150 ;  /* 0x0000f09602004986 */ /* 0x0001e2000c10150c */
[----:B------:R-:W-:Y:S01]  /*7fd0*/  ISETP.GT.AND P4, PT, R0, RZ, P1 ;  /* 0x000000ff0000720c */ /* 0x000fe20000f84270 */
[-C--:B------:R-:W-:Y:S01]  /*7fe0*/  FMUL R60, R60, R8.reuse ;  /* 0x000000083c3c7220 */ /* 0x080fe20000400000 */
[----:B------:R-:W-:Y:S01]  /*7ff0*/  F2FP.BF16.F32.PACK_AB R51, RZ, R51 ;  /* 0x00000033ff33723e */ /* 0x000fe200000010ff */
[----:B------:R-:W-:Y:S01]  /*8000*/  @P3 STG.E.U16 desc[UR12][R4.64+0xf2], R151 ;  /* 0x0000f29704003986 */ /* 0x000fe2000c10150c */
[----:B------:R-:W-:Y:S01]  /*8010*/  IADD3 R6, P3, R10, R9, RZ ;  /* 0x000000090a067210 */ /* 0x000fe20007f7e0ff */
[----:B------:R-:W-:Y:S01]  /*8020*/  FMUL R61, R61, R8 ;  /* 0x000000083d3d7220 */ /* 0x000fe20000400000 */
[----:B------:R-:W-:Y:S01]  /*8030*/  F2FP.BF16.F32.PACK_AB R52, RZ, R52 ;  /* 0x00000034ff34723e */ /* 0x000fe200000010ff */
[----:B------:R-:W-:Y:S01]  /*8040*/  @P5 STG.E.U16 desc[UR12][R10.64+0x2], R25 ;  /* 0x000002190a005986 */ /* 0x000fe2000c10150c */
[C---:B------:R-:W-:Y:S01]  /*8050*/  ISETP.GT.AND P5, PT, R0.reuse, 0x9, P1 ;  /* 0x000000090000780c */ /* 0x040fe20000fa4270 */
[----:B------:R-:W-:Y:S01]  /*8060*/  IMAD.X R7, R11, 0x1, R7, P3 ;  /* 0x000000010b077824 */ /* 0x000fe200018e0607 */
        /* <DEDUP_REMOVED lines=13> */
[----:B0-----:R-:W-:Y:S01]  /*8140*/  @P3 IMAD.MOV.U32 R2, RZ, RZ, R6 ;  /* 0x000000ffff023224 */ /* 0x001fe200078e0006 */
[----:B------:R-:W-:Y:S01]  /*8150*/  F2FP.BF16.F32.PACK_AB R57, RZ, R57 ;  /* 0x00000039ff39723e */ /* 0x000fe200000010ff */
[----:B------:R-:W-:Y:S01]  /*8160*/  @P3 IMAD.MOV.U32 R3, RZ, RZ, R7 ;  /* 0x000000ffff033224 */ /* 0x000fe200078e0007 */
[----:B------:R-:W-:Y:S01]  /*8170*/  F2FP.BF16.F32.PACK_AB R58, RZ, R58 ;  /* 0x0000003aff3a723e */ /* 0x000fe200000010ff */
[-C--:B------:R-:W-:Y:S01]  /*8180*/  FMUL R66, R66, R8.reuse ;  /* 0x0000000842427220 */ /* 0x080fe20000400000 */
[----:B------:R-:W-:Y:S01]  /*8190*/  F2FP.BF16.F32.PACK_AB R59, RZ, R59 ;  /* 0x0000003bff3b723e */ /* 0x000fe200000010ff */
[-C--:B------:R-:W-:Y:S01]  /*81a0*/  FMUL R67, R67, R8.reuse ;  /* 0x0000000843437220 */ /* 0x080fe20000400000 */
[----:B------:R0:W-:Y:S01]  /*81b0*/  @P3 STG.E.U16 desc[UR12][R2.64+0x2], R27 ;  /* 0x0000021b02003986 */ /* 0x0001e2000c10150c */
        /* <DEDUP_REMOVED lines=21> */
[----:B------:R-:W-:Y:S01]  /*8310*/  FMUL R73, R73, R8 ;  /* 0x0000000849497220 */ /* 0x000fe20000400000 */
[----:B------:R-:W-:Y:S01]  /*8320*/  F2FP.BF16.F32.PACK_AB R65, RZ, R65 ;  /* 0x00000041ff41723e */ /* 0x000fe200000010ff */
[----:B------:R-:W-:Y:S01]  /*8330*/  @P5 STG.E.U16 desc[UR12][R10.64+0x22], R33 ;  /* 0x000022210a005986 */ /* 0x000fe2000c10150c */
[----:B------:R-:W-:Y:S01]  /*8340*/  ISETP.GT.AND P5, PT, R0, 0x19, P1 ;  /* 0x000000190000780c */ /* 0x000fe20000fa4270 */
[--C-:B0-----:R-:W-:Y:S01]  /*8350*/  @P2 IMAD.MOV.U32 R2, RZ, RZ, R12.reuse ;  /* 0x000000ffff022224 */ /* 0x101fe200078e000c */
[----:B------:R-:W-:Y:S01]  /*8360*/  F2FP.BF16.F32.PACK_AB R66, RZ, R66 ;  /* 0x00000042ff42723e */ /* 0x000fe200000010ff */
[--C-:B------:R-:W-:Y:S01]  /*8370*/  @P2 IMAD.MOV.U32 R3, RZ, RZ, R13.reuse ;  /* 0x000000ffff032224 */ /* 0x100fe200078e000d */
[----:B------:R-:W-:Y:S01]  /*8380*/  F2FP.BF16.F32.PACK_AB R67, RZ, R67 ;  /* 0x00000043ff43723e */ /* 0x000fe200000010ff */
[----:B------:R-:W-:Y:S01]  /*8390*/  FMUL R74, R74, R8 ;  /* 0x000000084a4a7220 */ /* 0x000fe20000400000 */
[----:B------:R-:W-:Y:S01]  /*83a0*/  F2FP.BF16.F32.PACK_AB R68, RZ, R68 ;  /* 0x00000044ff44723e */ /* 0x000fe200000010ff */
[-C--:B------:R-:W-:Y:S01]  /*83b0*/  FMUL R75, R75, R8.reuse ;  /* 0x000000084b4b7220 */ /* 0x080fe20000400000 */
[----:B------:R0:W-:Y:S01]  /*83c0*/  @P2 STG.E.U16 desc[UR12][R2.64+0x20], R34 ;  /* 0x0000202202002986 */ /* 0x0001e2000c10150c */
        /* <DEDUP_REMOVED lines=9> */
[----:B------:R-:W-:Y:S01]  /*8460*/  FMUL R80, R80, R8 ;  /* 0x0000000850507220 */ /* 0x000fe20000400000 */
[----:B------:R-:W-:Y:S01]  /*8470*/  F2FP.BF16.F32.PACK_AB R73, RZ, R73 ;  /* 0x00000049ff49723e */ /* 0x000fe200000010ff */
[--C-:B0-----:R-:W-:Y:S01]  /*8480*/  @P3 IMAD.MOV.U32 R2, RZ, RZ, R12.reuse ;  /* 0x000000ffff023224 */ /* 0x101fe200078e000c */
[----:B------:R-:W-:Y:S01]  /*8490*/  F2FP.BF16.F32.PACK_AB R74, RZ, R74 ;  /* 0x0000004aff4a723e */ /* 0x000fe200000010ff */
[--C-:B------:R-:W-:Y:S01]  /*84a0*/  @P3 IMAD.MOV.U32 R3, RZ, RZ, R13.reuse ;  /* 0x000000ffff033224 */ /* 0x100fe200078e000d */
[----:B------:R-:W-:Y:S01]  /*84b0*/  ISETP.GT.AND P6, PT, R0, 0x68, P0 ;  /* 0x000000680000780c */ /* 0x000fe200007c4270 */
[-C--:B------:R-:W-:Y:S01]  /*84c0*/  FMUL R81, R81, R8.reuse ;  /* 0x0000000851517220 */ /* 0x080fe20000400000 */
[----:B------:R-:W-:Y:S01]  /*84d0*/  F2FP.BF16.F32.PACK_AB R75, RZ, R75 ;  /* 0x0000004bff4b723e */ /* 0x000fe200000010ff */
[-C--:B------:R-:W-:Y:S01]  /*84e0*/  FMUL R82, R82, R8.reuse ;  /* 0x0000000852527220 */ /* 0x080fe20000400000 */
[----:B------:R0:W-:Y:S01]  /*84f0*/  @P3 STG.E.U16 desc[UR12][R2.64+0x22], R35 ;  /* 0x0000222302003986 */ /* 0x0001e2000c10150c */
        /* <DEDUP_REMOVED lines=17> */
[----:B------:R-:W-:Y:S01]  /*8610*/  FMUL R8, R87, R8 ;  /* 0x0000000857087220 */ /* 0x000fe20000400000 */
[----:B------:R0:W-:Y:S01]  /*8620*/  @P2 STG.E.U16 desc[UR12][R2.64+0x30], R38 ;  /* 0x0000302602002986 */ /* 0x0001e2000c10150c */
[----:B------:R-:W-:-:S02]  /*8630*/  ISETP.GT.AND P2, PT, R0, 0x20, P0 ;  /* 0x000000200000780c */ /* 0x000fc40000744270 */
[----:B------:R-:W-:Y:S02]  /*8640*/  F2FP.BF16.F32.PACK_AB R82, RZ, R82 ;  /* 0x00000052ff52723e */ /* 0x000fe400000010ff */
[----:B------:R-:W-:Y:S02]  /*8650*/  F2FP.BF16.F32.PACK_AB R83, RZ, R83 ;  /* 0x00000053ff53723e */ /* 0x000fe400000010ff */
[----:B------:R-:W-:Y:S02]  /*8660*/  F2FP.BF16.F32.PACK_AB R84, RZ, R84 ;  /* 0x00000054ff54723e */ /* 0x000fe400000010ff */
[----:B------:R-:W-:Y:S02]  /*8670*/  F2FP.BF16.F32.PACK_AB R85, RZ, R85 ;  /* 0x00000055ff55723e */ /* 0x000fe400000010ff */
[----:B------:R-:W-:Y:S01]  /*8680*/  F2FP.BF16.F32.PACK_AB R86, RZ, R86 ;  /* 0x00000056ff56723e */ /* 0x000fe200000010ff */
[----:B0-----:R-:W-:Y:S02]  /*8690*/  @P3 IMAD.MOV.U32 R2, RZ, RZ, R12 ;  /* 0x000000ffff023224 */ /* 0x001fe400078e000c */
[----:B------:R-:W-:-:S05]  /*86a0*/  @P3 IMAD.MOV.U32 R3, RZ, RZ, R13 ;  /* 0x000000ffff033224 */ /* 0x000fca00078e000d */
[----:B------:R0:W-:Y:S01]  /*86b0*/  @P3 STG.E.U16 desc[UR12][R2.64+0x32], R39 ;  /* 0x0000322702003986 */ /* 0x0001e2000c10150c */
[----:B------:R-:W-:-:S03]  /*86c0*/  ISETP.GT.AND P3, PT, R0, 0x21, P0 ;  /* 0x000000210000780c */ /* 0x000fc60000764270 */
[----:B------:R-:W-:Y:S01]  /*86d0*/  @P4 STG.E.U16 desc[UR12][R10.64+0x40], R40 ;  /* 0x000040280a004986 */ /* 0x000fe2000c10150c */
[----:B------:R-:W-:-:S03]  /*86e0*/  ISETP.GT.AND P4, PT, R0, 0x28, P1 ;  /* 0x000000280000780c */ /* 0x000fc60000f84270 */
[----:B------:R-:W-:Y:S01]  /*86f0*/  @P5 STG.E.U16 desc[UR12][R10.64+0x42], R41 ;  /* 0x000042290a005986 */ /* 0x000fe2000c10150c */
[----:B------:R-:W-:Y:S01]  /*8700*/  ISETP.GT.AND P5, PT, R0, 0x29, P1 ;  /* 0x000000290000780c */ /* 0x000fe20000fa4270 */
[----:B0-----:R-:W-:Y:S02]  /*8710*/  @P2 IMAD.MOV.U32 R2, RZ, RZ, R12 ;  /* 0x000000ffff022224 */ /* 0x001fe400078e000c */
[----:B------:R-:W-:-:S05]  /*8720*/  @P2 IMAD.MOV.U32 R3, RZ, RZ, R13 ;  /* 0x000000ffff032224 */ /* 0x000fca00078e000d */
[----:B------:R0:W-:Y:S01]  /*8730*/  @P2 STG.E.U16 desc[UR12][R2.64+0x40], R42 ;  /* 0x0000402a02002986 */ /* 0x0001e2000c10150c */
[----:B------:R-:W-:Y:S01]  /*8740*/  ISETP.GT.AND P2, PT, R0, 0x28, P0 ;  /* 0x000000280000780c */ /* 0x000fe20000744270 */
        /* <DEDUP_REMOVED lines=111> */
[C---:B------:R-:W-:Y:S02]  /*8e40*/  ISETP.GT.AND P3, PT, R0.reuse, 0x78, P1 ;  /* 0x000000780000780c */ /* 0x040fe40000f64270 */
[C---:B------:R-:W-:Y:S01]  /*8e50*/  ISETP.GT.AND P1, PT, R0.reuse, 0x79, P1 ;  /* 0x000000790000780c */ /* 0x040fe20000f24270 */
[----:B------:R-:W-:Y:S01]  /*8e60*/  @P4 STG.E.U16 desc[UR12][R10.64+0xe0], R80 ;  /* 0x0000e0500a004986 */ /* 0x000fe2000c10150c */
[C---:B------:R-:W-:Y:S02]  /*8e70*/  ISETP.GT.AND P4, PT, R0.reuse, 0x71, P0 ;  /* 0x000000710000780c */ /* 0x040fe40000784270 */
[----:B------:R-:W-:Y:S01]  /*8e80*/  ISETP.GT.AND P0, PT, R0, 0x79, P0 ;  /* 0x000000790000780c */ /* 0x000fe20000704270 */
[----:B------:R-:W-:Y:S01]  /*8e90*/  @P2 STG.E.U16 desc[UR12][R10.64+0xe2], R81 ;  /* 0x0000e2510a002986 */ /* 0x000fe2000c10150c */
[----:B0-----:R-:W-:Y:S02]  /*8ea0*/  @P5 IMAD.MOV.U32 R2, RZ, RZ, R12 ;  /* 0x000000ffff025224 */ /* 0x001fe400078e000c */
[----:B------:R-:W-:-:S05]  /*8eb0*/  @P5 IMAD.MOV.U32 R3, RZ, RZ, R13 ;  /* 0x000000ffff035224 */ /* 0x000fca00078e000d */
[----:B------:R0:W-:Y:S02]  /*8ec0*/  @P5 STG.E.U16 desc[UR12][R2.64+0xe0], R82 ;  /* 0x0000e05202005986 */ /* 0x0001e4000c10150c */
[----:B0-----:R-:W-:Y:S02]  /*8ed0*/  @P4 IMAD.MOV.U32 R2, RZ, RZ, R12 ;  /* 0x000000ffff024224 */ /* 0x001fe400078e000c */
[----:B------:R-:W-:-:S05]  /*8ee0*/  @P4 IMAD.MOV.U32 R3, RZ, RZ, R13 ;  /* 0x000000ffff034224 */ /* 0x000fca00078e000d */
[----:B------:R0:W-:Y:S04]  /*8ef0*/  @P4 STG.E.U16 desc[UR12][R2.64+0xe2], R83 ;  /* 0x0000e25302004986 */ /* 0x0001e8000c10150c */
[----:B------:R1:W-:Y:S04]  /*8f00*/  @P3 STG.E.U16 desc[UR12][R10.64+0xf0], R84 ;  /* 0x0000f0540a003986 */ /* 0x0003e8000c10150c */
[----:B------:R1:W-:Y:S01]  /*8f10*/  @P1 STG.E.U16 desc[UR12][R10.64+0xf2], R85 ;  /* 0x0000f2550a001986 */ /* 0x0003e2000c10150c */
[----:B0-----:R-:W-:Y:S02]  /*8f20*/  @P6 IMAD.MOV.U32 R2, RZ, RZ, R12 ;  /* 0x000000ffff026224 */ /* 0x001fe400078e000c */
[----:B------:R-:W-:-:S05]  /*8f30*/  @P6 IMAD.MOV.U32 R3, RZ, RZ, R13 ;  /* 0x000000ffff036224 */ /* 0x000fca00078e000d */
[----:B------:R1:W-:Y:S01]  /*8f40*/  @P6 STG.E.U16 desc[UR12][R2.64+0xf0], R86 ;  /* 0x0000f05602006986 */ /* 0x0003e2000c10150c */
[----:B------:R-:W-:Y:S05]  /*8f50*/  @!P0 EXIT ;  /* 0x000000000000894d */ /* 0x000fea0003800000 */
[----:B------:R-:W-:-:S05]  /*8f60*/  F2FP.BF16.F32.PACK_AB R8, RZ, R8 ;  /* 0x00000008ff08723e */ /* 0x000fca00000010ff */
[----:B------:R-:W-:Y:S01]  /*8f70*/  STG.E.U16 desc[UR12][R12.64+0xf2], R8 ;  /* 0x0000f2080c007986 */ /* 0x000fe2000c10150c */
[----:B------:R-:W-:Y:S05]  /*8f80*/  EXIT ;  /* 0x000000000000794d */ /* 0x000fea0003800000 */
.L_x_10:
[----:B------:R-:W-:-:S13]  /*8f90*/  ISETP.NE.AND P0, PT, R4, RZ, PT ;  /* 0x000000ff0400720c */ /* 0x000fda0003f05270 */
[----:B------:R-:W-:Y:S05]  /*8fa0*/  @P0 EXIT ;  /* 0x000000000000094d */ /* 0x000fea0003800000 */
[----:B------:R-:W-:Y:S01]  /*8fb0*/  ELECT P0, URZ, PT ;  /* 0x00000000003f782f */ /* 0x000fe20003800000 */
[----:B------:R-:W-:-:S12]  /*8fc0*/  BSSY B0, `(.L_x_273) ;  /* 0x000008c000007945 */ /* 0x000fd80003800000 */
[----:B------:R-:W-:Y:S05]  /*8fd0*/  @!P0 BRA `(.L_x_274) ;  /* 0x0000000800288947 */ /* 0x000fea0003800000 */
[----:B------:R-:W-:Y:S02]  /*8fe0*/  ISETP.GE.AND P0, PT, R2, 0x1, PT ;  /* 0x000000010200780c */ /* 0x000fe40003f06270 */
[----:B------:R-:W-:-:S04]  /*8ff0*/  SHF.R.S32.HI R3, RZ, 0x1f, R6 ;  /* 0x0000001fff037819 */ /* 0x000fc80000011406 */
[----:B------:R-:W-:-:S07]  /*9000*/  LEA.HI R4, R3, R6, RZ, 0x7 ;  /* 0x0000000603047211 */ /* 0x000fce00078f38ff */
[----:B------:R-:W-:Y:S05]  /*9010*/  @!P0 BRA `(.L_x_274) ;  /* 0x0000000800188947 */ /* 0x000fea0003800000 */
[----:B------:R-:W2:Y:S01]  /*9020*/  S2R R3, SR_CTAID.X ;  /* 0x0000000000037919 */ /* 0x000ea20000002500 */
[----:B------:R-:W-:Y:S01]  /*9030*/  LOP3.LUT R5, R4, 0xffffff80, RZ, 0xc0, !PT ;  /* 0xffffff8004057812 */ /* 0x000fe200078ec0ff */
[----:B------:R-:W-:Y:S01]  /*9040*/  ULDC UR4, c[0x0][0x384] ;  /* 0x0000e10000047ab9 */ /* 0x000fe20000000800 */
[C---:B------:R-:W-:Y:S01]  /*9050*/  LOP3.LUT P0, RZ, R6.reuse, 0x1f, RZ, 0xc0, !PT ;  /* 0x0000001f06ff7812 */ /* 0x040fe2000780c0ff */
[----:B------:R-:W3:Y:S01]  /*9060*/  S2R R7, SR_CTAID.Y ;  /* 0x0000000000077919 */ /* 0x000ee20000002600 */
[----:B------:R-:W-:Y:S01]  /*9070*/  ULDC UR5, c[0x0][0x388] ;  /* 0x0000e20000057ab9 */ /* 0x000fe20000000800 */
[----:B------:R-:W-:Y:S01]  /*9080*/  IMAD.IADD R5, R6, 0x1, -R5 ;  /* 0x0000000106057824 */ /* 0x000fe200078e0a05 */
[----:B------:R-:W-:Y:S01]  /*9090*/  LOP3.LUT R22, R0, 0x2, RZ, 0xfc, !PT ;  /* 0x0000000200167812 */ /* 0x000fe200078efcff */
[----:B------:R-:W-:Y:S01]  /*90a0*/  VIADD R23, R2, 0x1 ;  /* 0x0000000102177836 */ /* 0x000fe20000000000 */
[----:B01---5:R-:W-:Y:S01]  /*90b0*/  CS2R R8, SRZ ;  /* 0x0000000000087805 */ /* 0x023fe2000001ff00 */
[----:B------:R-:W-:Y:S01]  /*90c0*/  IMAD.MOV.U32 R4, RZ, RZ, RZ ;  /* 0x000000ffff047224 */ /* 0x000fe200078e00ff */
[----:B------:R-:W-:-:S02]  /*90d0*/  ISETP.NE.AND P1, PT, R5, RZ, PT ;  /* 0x000000ff0500720c */ /* 0x000fc40003f25270 */
[----:B------:R-:W-:Y:S01]  /*90e0*/  ISETP.NE.OR P0, PT, R5, RZ, !P0 ;  /* 0x000000ff0500720c */ /* 0x000fe20004705670 */
[----:B------:R-:W-:Y:S02]  /*90f0*/  IMAD.MOV.U32 R5, RZ, RZ, 0x1 ;  /* 0x00000001ff057424 */ /* 0x000fe400078e00ff */
[----:B--2---:R-:W-:-:S04]  /*9100*/  IMAD.SHL.U32 R18, R3, 0x80, RZ ;  /* 0x0000008003127824 */ /* 0x004fc800078e00ff */
[----:B------:R-:W-:-:S04]  /*9110*/  IMAD.HI.U32 R3, R18, UR4, RZ ;  /* 0x0000000412037c27 */ /* 0x000fc8000f8e00ff */
[----:B---3--:R-:W-:Y:S01]  /*9120*/  IMAD.SHL.U32 R17, R7, 0x80, RZ ;  /* 0x0000008007117824 */ /* 0x008fe200078e00ff */
[----:B------:R-:W-:Y:S02]  /*9130*/  CS2R R6, SRZ ;  /* 0x0000000000067805 */ /* 0x000fe4000001ff00 */
[----:B------:R-:W-:Y:S01]  /*9140*/  SHF.R.U32.HI R3, RZ, UR5, R3 ;  /* 0x00000005ff037c19 */ /* 0x000fe20008011603 */
[----:B------:R-:W-:-:S07]  /*9150*/  VIADD R19, R17, 0x40 ;  /* 0x0000004011137836 */ /* 0x000fce0000000000 */
.L_x_278:
[----:B------:R-:W0:Y:S01]  /*9160*/  S2R R11, SR_CgaCtaId ;  /* 0x00000000000b7919 */ /* 0x000e220000008800 */
[----:B------:R-:W-:-:S04]  /*9170*/  MOV R10, 0x400 ;  /* 0x00000400000a7802 */ /* 0x000fc80000000f00 */
[----:B0-----:R-:W-:Y:S02]  /*9180*/  LEA R15, R11, R10, 0x18 ;  /* 0x0000000a0b0f7211 */ /* 0x001fe400078ec0ff */
[----:B------:R-:W-:-:S03]  /*9190*/  SHF.L.U32 R10, R5, 0x1f, RZ ;  /* 0x0000001f050a7819 */ /* 0x000fc600000006ff */
[----:B------:R-:W-:-:S07]  /*91a0*/  IMAD R13, R4, 0x8, R15 ;  /* 0x00000008040d7824 */ /* 0x000fce00078e020f */
.L_x_275:
[----:B0-----:R0:W1:Y:S02]  /*91b0*/  SYNCS.PHASECHK.TRANS64.TRYWAIT P2, [R13+URZ+0x38070], R10 ;  /* 0x0380700a0d0075a7 */ /* 0x001064000804017f */
[----:B-1----:R-:W-:Y:S05]  /*91c0*/  @!P2 NANOSLEEP.SYNCS 0x989680 ;  /* 0x009896800000a95d */ /* 0x002fea0003900000 */
[----:B------:R-:W1:Y:S02]  /*91d0*/  @!P2 SYNCS.PHASECHK.TRANS64 P2, [R13+URZ+0x38070], R10 ;  /* 0x0380700a0d00a5a7 */ /* 0x000e64000804007f */
[----:B-1----:R-:W-:Y:S05]  /*91e0*/  @!P2 BRA `(.L_x_275) ;  /* 0xfffffffc00f0a947 */ /* 0x002fea000383ffff */
[----:B0-----:R-:W0:Y:S02]  /*91f0*/  @!P1 LDC R10, c[0x0][0x580] ;  /* 0x00016000ff0a9b82 */ /* 0x001e240000000800 */
[----:B0-----:R0:W-:Y:S02]  /*9200*/  @!P1 SYNCS.ARRIVE.TRANS64 RZ, [R13+URZ+0x38000], R10 ;  /* 0x0380000a0dff99a7 */ /* 0x0011e4000800003f */
[----:B0-----:R-:W-:-:S04]  /*9210*/  PRMT R10, R22, 0x9910, RZ ;  /* 0x00009910160a7816 */ /* 0x001fc800000000ff */
[----:B------:R-:W-:-:S13]  /*9220*/  ISETP.NE.AND P2, PT, R10, 0x2, PT ;  /* 0x000000020a00780c */ /* 0x000fda0003f45270 */
[----:B------:R-:W-:Y:S05]  /*9230*/  @P2 BRA `(.L_x_276) ;  /* 0x0000000000042947 */ /* 0x000fea0003800000 */
[----:B------:R-:W-:Y:S01]  /*9240*/  BPT.TRAP 0x1 ;  /* 0x000000040000795c */ /* 0x000fe20000300000 */
.L_x_276:
[----:B------:R-:W-:Y:S05]  /*9250*/  @P0 BRA `(.L_x_277) ;  /* 0x0000000000040947 */ /* 0x000fea0003800000 */
[----:B------:R-:W-:Y:S01]  /*9260*/  BPT.TRAP 0x1 ;  /* 0x000000040000795c */ /* 0x000fe20000300000 */
.L_x_277:
[----:B------:R-:W0:Y:S01]  /*9270*/  LDC R11, c[0x0][0x380] ;  /* 0x0000e000ff0b7b82 */ /* 0x000e220000000800 */
[----:B------:R-:W-:Y:S01]  /*9280*/  R2UR UR4, R3 ;  /* 0x00000000030472ca */ /* 0x000fe200000e0000 */
[----:B------:R-:W-:Y:S01]  /*9290*/  ULDC UR18, c[0x0][0x38c] ;  /* 0x0000e30000127ab9 */ /* 0x000fe20000000800 */
[----:B------:R-:W-:Y:S01]  /*92a0*/  R2UR UR16, R18 ;  /* 0x00000000121072ca */ /* 0x000fe200000e0000 */
[----:B------:R-:W-:Y:S01]  /*92b0*/  UISETP.NE.AND UP0, UPT, UR18, 0x1, UPT ;  /* 0x000000011200788c */ /* 0x000fe2000bf05270 */
[----:B------:R-:W-:Y:S01]  /*92c0*/  R2UR UR10, R15 ;  /* 0x000000000f0a72ca */ /* 0x000fe200000e0000 */
[----:B------:R-:W-:Y:S01]  /*92d0*/  ULDC UR19, c[0x0][0x398] ;  /* 0x0000e60000137ab9 */ /* 0x000fe20000000800 */
[----:B------:R-:W-:Y:S01]  /*92e0*/  R2UR UR25, R13 ;  /* 0x000000000d1972ca */ /* 0x000fe200000e0000 */
[----:B------:R-:W1:Y:S01]  /*92f0*/  LDC.64 R14, c[0x0][0x3d0] ;  /* 0x0000f400ff0e7b82 */ /* 0x000e620000000a00 */
[----:B------:R-:W-:Y:S01]  /*9300*/  R2UR UR24, R4 ;  /* 0x00000000041872ca */ /* 0x000fe200000e0000 */
[----:B------:R-:W-:Y:S01]  /*9310*/  ULDC UR31, c[0x0][0x3ec] ;  /* 0x0000fb00001f7ab9 */ /* 0x000fe20000000800 */
[----:B------:R-:W-:Y:S01]  /*9320*/  R2UR UR26, R8 ;  /* 0x00000000081a72ca */ /* 0x000fe200000e0000 */
[----:B------:R-:W-:Y:S01]  /*9330*/  ULDC.64 UR8, c[0x0][0x3c0] ;  /* 0x0000f00000087ab9 */ /* 0x000fe20000000a00 */
[----:B------:R-:W-:Y:S01]  /*9340*/  R2UR UR20, R9 ;  /* 0x00000000091472ca */ /* 0x000fe200000e0000 */
[----:B------:R-:W-:Y:S01]  /*9350*/  ULDC.64 UR32, c[0x0][0x198] ;  /* 0x0000660000207ab9 */ /* 0x000fe20000000a00 */
[----:B------:R-:W-:Y:S01]  /*9360*/  @UP0 ULDC.64 UR6, c[0x0][0x390] ;  /* 0x0000e40000060ab9 */ /* 0x000fe20000000a00 */
[----:B------:R-:W2:Y:S01]  /*9370*/  LDC.64 R12, c[0x0][0x3f8] ;  /* 0x0000fe00ff0c7b82 */ /* 0x000ea20000000a00 */
[----:B------:R-:W-:Y:S01]  /*9380*/  VIADD R23, R23, 0xffffffff ;  /* 0xffffffff17177836 */ /* 0x000fe20000000000 */
[----:B------:R-:W-:Y:S01]  /*9390*/  R2UR UR21, R7 ;  /* 0x00000000071572ca */ /* 0x000fe200000e0000 */
[----:B------:R-:W-:Y:S01]  /*93a0*/  ULDC.64 UR28, c[0x0][0x3f0] ;  /* 0x0000fc00001c7ab9 */ /* 0x000fe20000000a00 */
[----:B------:R-:W-:Y:S01]  /*93b0*/  R2UR UR22, R6 ;  /* 0x00000000061672ca */ /* 0x000fe200000e0000 */
[----:B------:R-:W-:Y:S01]  /*93c0*/  UIADD3 UR25, UR25, 0x38000, URZ ;  /* 0x0003800019197890 */ /* 0x000fe2000fffe03f */
[----:B------:R-:W-:Y:S01]  /*93d0*/  ISETP.GT.AND P6, PT, R23, 0x1, PT ;  /* 0x000000011700780c */ /* 0x000fe20003fc4270 */
[----:B------:R-:W-:Y:S01]  /*93e0*/  ULEA UR24, UR24, UR10, 0xd ;  /* 0x0000000a18187291 */ /* 0x000fe2000f8e683f */
[----:B0-----:R-:W-:Y:S01]  /*93f0*/  ISETP.NE.AND P2, PT, R11, 0x1, PT ;  /* 0x000000010b00780c */ /* 0x001fe20003f45270 */
[----:B------:R-:W0:Y:S01]  /*9400*/  LDC R16, c[0x0][0x400] ;  /* 0x00010000ff107b82 */ /* 0x000e220000000800 */
[----:B------:R-:W-:Y:S01]  /*9410*/  USHF.L.U32 UR26, UR26, 0x5, URZ ;  /* 0x000000051a1a7899 */ /* 0x000fe2000800063f */
[----:B------:R-:W-:Y:S01]  /*9420*/  VIADD R4, R4, 0x1 ;  /* 0x0000000104047836 */ /* 0x000fe20000000000 */
[----:B------:R-:W-:Y:S01]  /*9430*/  UMOV UR34, 0x0 ;  /* 0x0000000000227882 */ /* 0x000fe20000000000 */
[----:B------:R-:W-:Y:S01]  /*9440*/  UMOV UR35, 0x10000000 ;  /* 0x1000000000237882 */ /* 0x000fe20000000000 */
[----:B------:R-:W-:Y:S01]  /*9450*/  UMOV UR12, UR20 ;  /* 0x00000014000c7c82 */ /* 0x000fe20008000000 */
[----:B------:R-:W-:Y:S01]  /*9460*/  UMOV UR13, UR21 ;  /* 0x00000015000d7c82 */ /* 0x000fe20008000000 */
[----:B------:R-:W-:Y:S01]  /*9470*/  ISETP.NE.AND P5, PT, R4, 0xe, PT ;  /* 0x0000000e0400780c */ /* 0x000fe20003fa5270 */
[----:B------:R-:W3:Y:S01]  /*9480*/  LDC.64 R20, c[0x0][0x3e0] ;  /* 0x0000f800ff147b82 */ /* 0x000ee20000000a00 */
[----:B------:R-:W-:-:S02]  /*9490*/  UMOV UR14, UR22 ;  /* 0x00000016000e7c82 */ /* 0x000fc40008000000 */
[----:B------:R-:W-:Y:S01]  /*94a0*/  SEL R4, R4, RZ, P5 ;  /* 0x000000ff04047207 */ /* 0x000fe20002800000 */
[----:B------:R-:W-:-:S05]  /*94b0*/  @P2 IMAD.U32 R10, RZ, RZ, UR4 ;  /* 0x00000004ff0a2e24 */ /* 0x000fca000f8e00ff */
[----:B------:R-:W-:Y:S01]  /*94c0*/  @P2 R2UR UR16, R10 ;  /* 0x000000000a1022ca */ /* 0x000fe200000e0000 */
[----:B------:R-:W-:-:S05]  /*94d0*/  VIADD R10, R8, 0x1 ;  /* 0x00000001080a7836 */ /* 0x000fca0000000000 */
[----:B------:R-:W-:-:S07]  /*94e0*/  ISETP.NE.AND P2, PT, R10, UR15, PT ;  /* 0x0000000f0a007c0c */ /* 0x000fce000bf45270 */
[----:B------:R-:W-:Y:S02]  /*94f0*/  UIMAD.WIDE.U32 UR4, UR16, UR6, URZ ;  /* 0x00000006100472a5 */ /* 0x000fe4000f8e003f */
[----:B------:R-:W-:Y:S02]  /*9500*/  UIADD3 UR4, -UR16, URZ, URZ ;  /* 0x0000003f10047290 */ /* 0x000fe4000fffe13f */
[----:B------:R-:W-:Y:S01]  /*9510*/  UMOV UR17, UR16 ;  /* 0x0000001000117c82 */ /* 0x000fe20008000000 */
[----:B------:R-:W-:Y:S02]  /*9520*/  @UP0 USHF.R.U32.HI UR17, URZ, UR7, UR5 ;  /* 0x000000073f110299 */ /* 0x000fe40008011605 */
[----:B------:R-:W-:Y:S01]  /*9530*/  UISETP.NE.AND UP0, UPT, UR19, 0x1, UPT ;  /* 0x000000011300788c */ /* 0x000fe2000bf05270 */
[----:B------:R-:W-:Y:S01]  /*9540*/  IMAD R8, R11, UR4, R18 ;  /* 0x000000040b087c24 */ /* 0x000fe2000f8e0212 */
[----:B------:R-:W-:Y:S01]  /*9550*/  ULDC.64 UR6, c[0x0][0x3c8] ;  /* 0x0000f20000067ab9 */ /* 0x000fe20000000a00 */
[C---:B------:R-:W-:Y:S01]  /*9560*/  VIADD R11, R9.reuse, 0x1 ;  /* 0x00000001090b7836 */ /* 0x040fe20000000000 */
[----:B------:R-:W-:Y:S01]  /*9570*/  UIADD3 UR23, -UR17, URZ, URZ ;  /* 0x0000003f11177290 */ /* 0x000fe2000fffe13f */
[----:B------:R-:W-:Y:S01]  /*9580*/  @P2 IMAD.MOV R11, RZ, RZ, R9 ;  /* 0x000000ffff0b2224 */ /* 0x000fe200078e0209 */
[----:B------:R-:W-:Y:S01]  /*9590*/  R2UR UR27, R8 ;  /* 0x00000000081b72ca */ /* 0x000fe200000e0000 */
[----:B--2---:R-:W-:Y:S01]  /*95a0*/  IMAD R9, R9, UR7, R12 ;  /* 0x0000000709097c24 */ /* 0x004fe2000f8e020c */
[----:B------:R-:W-:Y:S01]  /*95b0*/  UMOV UR30, UR17 ;  /* 0x00000011001e7c82 */ /* 0x000fe20008000000 */
[----:B-1----:R-:W-:Y:S01]  /*95c0*/  IMAD R8, R7, R14, R13 ;  /* 0x0000000e07087224 */ /* 0x002fe200078e020d */
[----:B---3--:R-:W-:Y:S01]  /*95d0*/  ISETP.NE.AND P3, PT, R11, R20, PT ;  /* 0x000000140b00720c */ /* 0x008fe20003f65270 */
[----:B------:R-:W-:Y:S01]  /*95e0*/  @UP0 ULDC UR10, c[0x0][0x39c] ;  /* 0x0000e700000a0ab9 */ /* 0x000fe20000000800 */
[----:B------:R-:W-:Y:S01]  /*95f0*/  @UP0 ULDC UR7, c[0x0][0x3a0] ;  /* 0x0000e80000070ab9 */ /* 0x000fe20000000800 */
[----:B------:R-:W-:Y:S01]  /*9600*/  IMAD.U32 R9, R8, 0x20, R9 ;  /* 0x0000002008097824 */ /* 0x000fe200078e0009 */
[----:B------:R-:W-:Y:S01]  /*9610*/  UIMAD.WIDE.U32 UR10, UR17, UR10, URZ ;  /* 0x0000000a110a72a5 */ /* 0x000fe2000f8e003f */
[----:B0-----:R-:W-:Y:S01]  /*9620*/  IMAD R8, R6, R15, R16 ;  /* 0x0000000f06087224 */ /* 0x001fe200078e0210 */
[----:B------:R-:W-:Y:S01]  /*9630*/  UIADD3 UR4, UP1, UR32, 0xf0, URZ ;  /* 0x000000f020047890 */ /* 0x000fe2000ff3e03f */
[----:B------:R-:W-:Y:S01]  /*9640*/  VIADD R12, R7, 0x1 ;  /* 0x00000001070c7836 */ /* 0x000fe20000000000 */
[----:B------:R-:W-:Y:S01]  /*9650*/  @UP0 USHF.R.U32.HI UR30, URZ, UR7, UR11 ;  /* 0x000000073f1e0299 */ /* 0x000fe2000801160b */
[----:B------:R-:W-:Y:S01]  /*9660*/  IMAD.U32 R8, R8, 0x400, R9 ;  /* 0x0000040008087824 */ /* 0x000fe200078e0009 */
[----:B------:R-:W-:Y:S01]  /*9670*/  UIMAD UR27, UR27, UR8, UR31 ;  /* 0x000000081b1b72a4 */ /* 0x000fe2000f8e021f */
[----:B------:R-:W-:Y:S01]  /*9680*/  R2UR UR10, R19 ;  /* 0x00000000130a72ca */ /* 0x000fe200000e0000 */
[----:B------:R-:W-:Y:S01]  /*9690*/  UIADD3 UR7, -UR30, URZ, URZ ;  /* 0x0000003f1e077290 */ /* 0x000fe2000fffe13f */
[----:B------:R-:W-:Y:S01]  /*96a0*/  @P3 IMAD.MOV R12, RZ, RZ, R7 ;  /* 0x000000ffff0c3224 */ /* 0x000fe200078e0207 */
[----:B------:R-:W-:Y:S01]  /*96b0*/  R2UR UR11, R8 ;  /* 0x00000000080b72ca */ /* 0x000fe200000e0000 */
[----:B------:R-:W-:Y:S01]  /*96c0*/  UIMAD UR8, UR18, UR23, UR16 ;  /* 0x00000017120872a4 */ /* 0x000fe2000f8e0210 */
[----:B------:R-:W-:Y:S01]  /*96d0*/  R2UR UR18, R17 ;  /* 0x00000000111272ca */ /* 0x000fe200000e0000 */
[----:B------:R-:W-:Y:S01]  /*96e0*/  UIMAD UR7, UR19, UR7, UR17 ;  /* 0x00000007130772a4 */ /* 0x000fe2000f8e0211 */
[----:B------:R-:W-:Y:S01]  /*96f0*/  ISETP.NE.AND P4, PT, R12, R21, PT ;  /* 0x000000150c00720c */ /* 0x000fe20003f85270 */
[----:B------:R-:W-:Y:S01]  /*9700*/  UIADD3 UR32, UP2, UR32, 0x270, URZ ;  /* 0x0000027020207890 */ /* 0x000fe2000ff5e03f */
[----:B------:R-:W-:Y:S01]  /*9710*/  SEL R8, RZ, 0x1, P5 ;  /* 0x00000001ff087807 */ /* 0x000fe20002800000 */
[----:B------:R-:W-:Y:S01]  /*9720*/  UIMAD UR29, UR7, UR6, UR29 ;  /* 0x00000006071d72a4 */ /* 0x000fe2000f8e021d */
[----:B------:R-:W-:Y:S01]  /*9730*/  VIADD R13, R6, 0x1 ;  /* 0x00000001060d7836 */ /* 0x000fe20000000000 */
[----:B------:R-:W-:Y:S01]  /*9740*/  UIADD3.X UR5, URZ, UR33, URZ, UP1, !UPT ;  /* 0x000000213f057290 */ /* 0x000fe20008ffe43f */
[----:B------:R-:W-:Y:S01]  /*9750*/  LOP3.LUT R5, R5, R8, RZ, 0x3c, !PT ;  /* 0x0000000805057212 */ /* 0x000fe200078e3cff */
[----:B------:R-:W-:Y:S01]  /*9760*/  UIMAD UR28, UR8, UR9, UR28 ;  /* 0x00000009081c72a4 */ /* 0x000fe2000f8e021c */
[----:B------:R-:W-:Y:S01]  /*9770*/  SEL R8, R10, RZ, P2 ;  /* 0x000000ff0a087207 */ /* 0x000fe20001000000 */
[----:B------:R-:W-:Y:S01]  /*9780*/  UPRMT UR6, UR11, 0x5410, URZ ;  /* 0x000054100b067896 */ /* 0x000fe2000800003f */
[----:B------:R-:W-:Y:S01]  /*9790*/  SEL R9, R11, RZ, P3 ;  /* 0x000000ff0b097207 */ /* 0x000fe20001800000 */
[----:B------:R-:W-:Y:S01]  /*97a0*/  UIADD3.X UR33, URZ, UR33, URZ, UP2, !UPT ;  /* 0x000000213f217290 */ /* 0x000fe200097fe43f */
[----:B------:R-:W-:Y:S01]  /*97b0*/  SEL R7, R12, RZ, P4 ;  /* 0x000000ff0c077207 */ /* 0x000fe20002000000 */
[----:B------:R-:W-:Y:S01]  /*97c0*/  UIADD3 UR16, UR24, 0x1c000, URZ ;  /* 0x0001c00018107890 */ /* 0x000fe2000fffe03f */
[----:B------:R-:W-:Y:S01]  /*97d0*/  @P4 IMAD.MOV R13, RZ, RZ, R6 ;  /* 0x000000ffff0d4224 */ /* 0x000fe200078e0206 */
[----:B------:R-:W-:Y:S01]  /*97e0*/  UIADD3 UR8, UR24, 0x1d000, URZ ;  /* 0x0001d00018087890 */ /* 0x000fe2000fffe03f */
[----:B------:R-:W-:Y:S01]  /*97f0*/  UMOV UR17, UR25 ;  /* 0x0000001900117c82 */ /* 0x000fe20008000000 */
[----:B------:R-:W-:Y:S01]  /*9800*/  UMOV UR19, UR26 ;  /* 0x0000001a00137c82 */ /* 0x000fe20008000000 */
[----:B------:R-:W-:Y:S01]  /*9810*/  UMOV UR9, UR25 ;  /* 0x0000001900097c82 */ /* 0x000fe20008000000 */
[----:B------:R2:W-:Y:S01]  /*9820*/  UTMALDG.5D.IM2COL [UR24], [UR4], UR6 ;  /* 0x00000018040073b4 */ /* 0x0005e20008060006 */
[----:B------:R-:W-:Y:S01]  /*9830*/  UMOV UR11, UR26 ;  /* 0x0000001a000b7c82 */ /* 0x000fe20008000000 */
[----:B------:R-:W-:Y:S01]  /*9840*/  IMAD.MOV.U32 R6, RZ, RZ, R13 ;  /* 0x000000ffff067224 */ /* 0x000fe200078e000d */
[----:B------:R2:W-:Y:S02]  /*9850*/  UTMALDG.5D [UR16], [UR32], desc[UR34] ;  /* 0x00002210200075b4 */ /* 0x0005e40008021000 */
[----:B------:R2:W-:Y:S02]  /*9860*/  UTMALDG.5D [UR8], [UR32], desc[UR34] ;  /* 0x00002208200075b4 */ /* 0x0005e40008021000 */
[----:B--2---:R-:W-:Y:S05]  /*9870*/  @P6 BRA `(.L_x_278) ;  /* 0xfffffff800386947 */ /* 0x004fea000383ffff */
.L_x_274:
[----:B------:R-:W-:Y:S05]  /*9880*/  BSYNC B0 ;  /* 0x0000000000007941 */ /* 0x000fea0003800000 */
.L_x_273:
[----:B------:R-:W-:Y:S01]  /*9890*/  ISETP.GE.U32.AND P0, PT, R2, 0xe, PT ;  /* 0x0000000e0200780c */ /* 0x000fe20003f06070 */
[----:B------:R-:W-:-:S12]  /*98a0*/  IMAD.MOV.U32 R3, RZ, RZ, 0x1 ;  /* 0x00000001ff037424 */ /* 0x000fd800078e00ff */
[----:B------:R-:W-:Y:S05]  /*98b0*/  @!P0 BRA `(.L_x_279) ;  /* 0x00000000001c8947 */ /* 0x000fea0003800000 */
[----:B------:R-:W-:-:S05]  /*98c0*/  SHF.R.U32.HI R4, RZ, 0x1, R2 ;  /* 0x00000001ff047819 */ /* 0x000fca0000011602 */
[----:B------:R-:W-:-:S05]  /*98d0*/  IMAD.WIDE.U32 R4, R4, -0x6db6db6d, RZ ;  /* 0x9249249304047825 */ /* 0x000fca00078e00ff */
[----:B------:R-:W-:-:S04]  /*98e0*/  SHF.R.U32.HI R3, RZ, 0x2, R5 ;  /* 0x00000002ff037819 */ /* 0x000fc80000011605 */
[----:B------:R-:W-:-:S04]  /*98f0*/  LOP3.LUT R3, R3, 0x1, RZ, 0xc0, !PT ;  /* 0x0000000103037812 */ /* 0x000fc800078ec0ff */
[----:B------:R-:W-:-:S04]  /*9900*/  ISETP.NE.U32.AND P0, PT, R3, 0x1, PT ;  /* 0x000000010300780c */ /* 0x000fc80003f05070 */
[----:B------:R-:W-:-:S04]  /*9910*/  ISETP.NE.U32.AND.EX P0, PT, RZ, RZ, PT, P0 ;  /* 0x000000ffff00720c */ /* 0x000fc80003f05100 */
[----:B------:R-:W-:-:S09]  /*9920*/  SEL R3, RZ, 0x1, !P0 ;  /* 0x00000001ff037807 */ /* 0x000fd20004000000 */
.L_x_279:
[----:B------:R-:W-:Y:S05]  /*9930*/  WARPSYNC.ALL ;  /* 0x0000000000007948 */ /* 0x000fea0003800000 */
[----:B------:R-:W-:-:S13]  /*9940*/  ELECT P0, URZ, PT ;  /* 0x00000000003f782f */ /* 0x000fda0003800000 */
[----:B------:R-:W-:Y:S05]  /*9950*/  @!P0 EXIT ;  /* 0x000000000000894d */ /* 0x000fea0003800000 */
[----:B------:R-:W-:-:S04]  /*9960*/  LOP3.LUT R0, R0, 0x2, RZ, 0xfc, !PT ;  /* 0x0000000200007812 */ /* 0x000fc800078efcff */
[----:B------:R-:W-:-:S13]  /*9970*/  ISETP.NE.AND P0, PT, R0, 0x3, PT ;  /* 0x000000030000780c */ /* 0x000fda0003f05270 */
[----:B------:R-:W-:Y:S05]  /*9980*/  @!P0 BRA `(.L_x_280) ;  /* 0x0000000000048947 */ /* 0x000fea0003800000 */
[----:B------:R-:W-:Y:S01]  /*9990*/  BPT.TRAP 0x1 ;  /* 0x000000040000795c */ /* 0x000fe20000300000 */
.L_x_280:
[----:B------:R-:W2:Y:S01]  /*99a0*/  S2R R7, SR_CgaCtaId ;  /* 0x0000000000077919 */ /* 0x000ea20000008800 */
[----:B------:R-:W-:Y:S02]  /*99b0*/  SHF.R.U32.HI R4, RZ, 0x1, R2 ;  /* 0x00000001ff047819 */ /* 0x000fe40000011602 */
[----:B------:R-:W-:-:S03]  /*99c0*/  MOV R0, 0x400 ;  /* 0x0000040000007802 */ /* 0x000fc60000000f00 */
[----:B------:R-:W-:-:S05]  /*99d0*/  IMAD.WIDE.U32 R4, R4, -0x6db6db6d, RZ ;  /* 0x9249249304047825 */ /* 0x000fca00078e00ff */
[----:B------:R-:W-:-:S05]  /*99e0*/  SHF.R.U32.HI R5, RZ, 0x2, R5 ;  /* 0x00000002ff057819 */ /* 0x000fca0000011605 */
[----:B------:R-:W-:Y:S01]  /*99f0*/  IMAD R2, R5, -0xe, R2 ;  /* 0xfffffff205027824 */ /* 0x000fe200078e0202 */
[----:B--2---:R-:W-:Y:S02]  /*9a00*/  LEA R0, R7, R0, 0x18 ;  /* 0x0000000007007211 */ /* 0x004fe400078ec0ff */
[----:B------:R-:W-:-:S03]  /*9a10*/  SHF.L.U32 R7, R3, 0x1f, RZ ;  /* 0x0000001f03077819 */ /* 0x000fc600000006ff */
[----:B------:R-:W-:-:S04]  /*9a20*/  VIADD R5, R0, 0x38070 ;  /* 0x0003807000057836 */ /* 0x000fc80000000000 */
[----:B------:R-:W-:-:S07]  /*9a30*/  IMAD R0, R2, 0x8, R5 ;  /* 0x0000000802007824 */ /* 0x000fce00078e0205 */
.L_x_281:
[----:B--2---:R2:W3:Y:S02]  /*9a40*/  SYNCS.PHASECHK.TRANS64.TRYWAIT P0, [R0+URZ], R7 ;  /* 0x00000007000075a7 */ /* 0x0044e4000800017f */
[----:B---3--:R-:W-:Y:S05]  /*9a50*/  @!P0 NANOSLEEP.SYNCS 0x989680 ;  /* 0x009896800000895d */ /* 0x008fea0003900000 */
[----:B------:R-:W3:Y:S02]  /*9a60*/  @!P0 SYNCS.PHASECHK.TRANS64 P0, [R0+URZ], R7 ;  /* 0x00000007000085a7 */ /* 0x000ee4000800007f */
[----:B---3--:R-:W-:Y:S05]  /*9a70*/  @!P0 BRA `(.L_x_281) ;  /* 0xfffffffc00f08947 */ /* 0x008fea000383ffff */
[----:B------:R-:W-:-:S05]  /*9a80*/  VIADD R2, R2, 0x1 ;  /* 0x0000000102027836 */ /* 0x000fca0000000000 */
[----:B------:R-:W-:-:S04]  /*9a90*/  ISETP.NE.AND P0, PT, R2, 0xe, PT ;  /* 0x0000000e0200780c */ /* 0x000fc80003f05270 */
[----:B--2---:R-:W-:Y:S02]  /*9aa0*/  SEL R0, RZ, 0x1, P0 ;  /* 0x00000001ff007807 */ /* 0x004fe40000000000 */
[----:B------:R-:W-:Y:S02]  /*9ab0*/  SEL R2, R2, RZ, P0 ;  /* 0x000000ff02027207 */ /* 0x000fe40000000000 */
[----:B------:R-:W-:-:S03]  /*9ac0*/  LOP3.LUT R7, R3, R0, RZ, 0x3c, !PT ;  /* 0x0000000003077212 */ /* 0x000fc600078e3cff */
[----:B------:R-:W-:Y:S01]  /*9ad0*/  IMAD R0, R2, 0x8, R5 ;  /* 0x0000000802007824 */ /* 0x000fe200078e0205 */
[----:B------:R-:W-:-:S07]  /*9ae0*/  SHF.L.U32 R3, R7, 0x1f, RZ ;  /* 0x0000001f07037819 */ /* 0x000fce00000006ff */
.L_x_282:
        /* <DEDUP_REMOVED lines=11> */
.L_x_283:
        /* <DEDUP_REMOVED lines=11> */
.L_x_284:
        /* <DEDUP_REMOVED lines=11> */
.L_x_285:
        /* <DEDUP_REMOVED lines=11> */
.L_x_286:
        /* <DEDUP_REMOVED lines=11> */
.L_x_287:
        /* <DEDUP_REMOVED lines=11> */
.L_x_288:
        /* <DEDUP_REMOVED lines=11> */
.L_x_289:
        /* <DEDUP_REMOVED lines=11> */
.L_x_290:
        /* <DEDUP_REMOVED lines=11> */
.L_x_291:
        /* <DEDUP_REMOVED lines=11> */
.L_x_292:
        /* <DEDUP_REMOVED lines=11> */
.L_x_293:
        /* <DEDUP_REMOVED lines=11> */
.L_x_294:
[----:B--2---:R2:W3:Y:S02]  /*a330*/  SYNCS.PHASECHK.TRANS64.TRYWAIT P0, [R2+URZ], R3 ;  /* 0x00000003020075a7 */ /* 0x0044e4000800017f */
[----:B---3--:R-:W-:Y:S05]  /*a340*/  @!P0 NANOSLEEP.SYNCS 0x989680 ;  /* 0x009896800000895d */ /* 0x008fea0003900000 */
[----:B------:R-:W3:Y:S02]  /*a350*/  @!P0 SYNCS.PHASECHK.TRANS64 P0, [R2+URZ], R3 ;  /* 0x00000003020085a7 */ /* 0x000ee4000800007f */
[----:B---3--:R-:W-:Y:S05]  /*a360*/  @P0 EXIT ;  /* 0x000000000000094d */ /* 0x008fea0003800000 */
[----:B------:R-:W-:Y:S05]  /*a370*/  BRA `(.L_x_294) ;  /* 0xfffffffc00ec7947 */ /* 0x000fea000383ffff */
.L_x_295:
[----:B------:R-:W-:-:S00]  /*a380*/  BRA `(.L_x_295) ;  /* 0xfffffffc00fc7947 */ /* 0x000fc0000383ffff */
[----:B------:R-:W-:-:S00]  /*a390*/  NOP ;  /* 0x0000000000007918 */ /* 0x000fc00000000000 */
        /* <DEDUP_REMOVED lines=14> */
.L_x_296:


//--------------------- .nv.shared._ZN7cutlass13device_kernelINS_4conv6kernel13ConvUniversalINS1_16ConvProblemShapeILNS1_8OperatorE1ELi3EEENS1_10collective14CollectiveConvINS1_46MainloopSm90TmaGmmaWarpSpecializedImplicitGemmILS5_1ELi14ELi3EN4cute5tupleIJNSA_1CILi1EEESD_SD_EEENS1_36KernelImplicitTmaWarpSpecializedSm90ELi1EEENSB_IJNSC_ILi128EEESH_NSB_IJNSC_ILi32EEEEEEEEENS_10bfloat16_tESL_NSA_8TiledMMAINSA_8MMA_AtomIJNSA_4SM904GMMA28MMA_64x128x16_F32BF16BF16_SSILNSP_5MajorE0ELSR_1ELNSP_7ScaleInE1ELSS_1EEEEEENSA_6LayoutISE_NSB_IJNSC_ILi0EEESW_SW_EEEEENSB_IJNSA_10UnderscoreESZ_SZ_EEEEENS7_6detail26Sm90ImplicitGemmTileTraitsINSA_20SM90_TMA_LOAD_IM2COLENSA_14ComposedLayoutINSA_7SwizzleILi2ELi4ELi3EEENSA_18smem_ptr_flag_bitsILi16EEENSV_INSB_IJNSB_IJNSC_ILi8EEENSC_ILi16EEEEEENSB_IJSI_SD_EEENSB_IJSD_NSC_ILi14EEEEEEEEENSB_IJNSB_IJSI_NSC_ILi256EEEEEENSB_IJSD_SW_EEENSB_IJSW_NSC_ILi4096EEEEEEEEEEEEEvEENS13_INSA_13SM90_TMA_LOADENS15_INS16_ILi3ELi4ELi3EEES19_NSV_INSB_IJNSB_IJNSC_ILi64EEENSC_ILi2EEEEEENSB_IJS1A_NSC_ILi4EEEEEES1F_EEENSB_IJNSB_IJSD_NSC_ILi2048EEEEEENSB_IJS1S_NSC_ILi512EEEEEES1L_EEEEEEEvEEEENS_8epilogue10collective6detail29Sm90TmaWarpSpecializedAdapterINS28_15DefaultEpilogueISL_NSB_IJNSB_IJllllEEESD_SW_EEES2D_NS27_6thread17LinearCombinationISL_Li1EffLNS2E_9ScaleType4KindE0ELNS_15FloatRoundStyleE2ESL_EENS_4gemm15EpilogueDefaultEEEEEvvEEEEvNT_6ParamsE --------------------------
	.section	.nv.shared._ZN7cutlass13device_kernelINS_4conv6kernel13ConvUniversalINS1_16ConvProblemShapeILNS1_8OperatorE1ELi3EEENS1_10collective14CollectiveConvINS1_46MainloopSm90TmaGmmaWarpSpecializedImplicitGemmILS5_1ELi14ELi3EN4cute5tupleIJNSA_1CILi1EEESD_SD_EEENS1_36KernelImplicitTmaWarpSpecializedSm90ELi1EEENSB_IJNSC_ILi128EEESH_NSB_IJNSC_ILi32EEEEEEEEENS_10bfloat16_tESL_NSA_8TiledMMAINSA_8MMA_AtomIJNSA_4SM904GMMA28MMA_64x128x16_F32BF16BF16_SSILNSP_5MajorE0ELSR_1ELNSP_7ScaleInE1ELSS_1EEEEEENSA_6LayoutISE_NSB_IJNSC_ILi0EEESW_SW_EEEEENSB_IJNSA_10UnderscoreESZ_SZ_EEEEENS7_6detail26Sm90ImplicitGemmTileTraitsINSA_20SM90_TMA_LOAD_IM2COLENSA_14ComposedLayoutINSA_7SwizzleILi2ELi4ELi3EEENSA_18smem_ptr_flag_bitsILi16EEENSV_INSB_IJNSB_IJNSC_ILi8EEENSC_ILi16EEEEEENSB_IJSI_SD_EEENSB_IJSD_NSC_ILi14EEEEEEEEENSB_IJNSB_IJSI_NSC_ILi256EEEEEENSB_IJSD_SW_EEENSB_IJSW_NSC_ILi4096EEEEEEEEEEEEEvEENS13_INSA_13SM90_TMA_LOADENS15_INS16_ILi3ELi4ELi3EEES19_NSV_INSB_IJNSB_IJNSC_ILi64EEENSC_ILi2EEEEEENSB_IJS1A_NSC_ILi4EEEEEES1F_EEENSB_IJNSB_IJSD_NSC_ILi2048EEEEEENSB_IJS1S_NSC_ILi512EEEEEES1L_EEEEEEEvEEEENS_8epilogue10collective6detail29Sm90TmaWarpSpecializedAdapterINS28_15DefaultEpilogueISL_NSB_IJNSB_IJllllEEESD_SW_EEES2D_NS27_6thread17LinearCombinationISL_Li1EffLNS2E_9ScaleType4KindE0ELNS_15FloatRoundStyleE2ESL_EENS_4gemm15EpilogueDefaultEEEEEvvEEEEvNT_6ParamsE,"aw",@nobits
	.sectionflags	@""
	.align	16
	.zero		1024


//--------------------- .nv.shared.reserved.0     --------------------------
	.section	.nv.shared.reserved.0,"aw",@nobits
	.weak		__nv_reservedSMEM_offset_0_alias
	.size		__nv_reservedSMEM_offset_0_alias, 0, 0
	.other		__nv_reservedSMEM_offset_0_alias,@"STO_CUDA_RESERVED_SHARED STV_DEFAULT"
__nv_reservedSMEM_offset_0_alias:
	.zero		0


//--------------------- .nv.global                --------------------------
	.section	.nv.global,"aw",@nobits
.nv.global:
	.type		_ZN39_INTERNAL_6e6e5bb2_4_k_cu_a178720b_32744cute1_E,@object
	.size		_ZN39_INTERNAL_6e6e5bb2_4_k_cu_a178720b_32744cute1_E,(_ZN39_INTERNAL_6e6e5bb2_4_k_cu_a178720b_32744cuda3std3__45__cpo6cbeginE - _ZN39_INTERNAL_6e6e5bb2_4_k_cu_a178720b_32744cute1_E)
_ZN39_INTERNAL_6e6e5bb2_4_k_cu_a178720b_32744cute1_E:
	.zero		1
	.type		_ZN39_INTERNAL_6e6e5bb2_4_k_cu_a178720b_32744cuda3std3__45__cpo6cbeginE,@object
	.size		_ZN39_INTERNAL_6e6e5bb2_4_k_cu_a178720b_32744cuda3std3__45__cpo6cbeginE,(_ZN39_INTERNAL_6e6e5bb2_4_k_cu_a178720b_32744cuda3std3__48in_placeE - _ZN39_INTERNAL_6e6e5bb2_4_k_cu_a178720b_32744cuda3std3__45__cpo6cbeginE)
_ZN39_INTERNAL_6e6e5bb2_4_k_cu_a178720b_32744cuda3std3__45__cpo6cbeginE:
	.zero		1
	.type		_ZN39_INTERNAL_6e6e5bb2_4_k_cu_a178720b_32744cuda3std3__48in_placeE,@object
	.size		_ZN39_INTERNAL_6e6e5bb2_4_k_cu_a178720b_32744cuda3std3__48in_placeE,(_ZN39_INTERNAL_6e6e5bb2_4_k_cu_a178720b_32744cuda3std6ranges3__45__cpo9iter_moveE - _ZN39_INTERNAL_6e6e5bb2_4_k_cu_a178720b_32744cuda3std3__48in_placeE)
_ZN39_INTERNAL_6e6e5bb2_4_k_cu_a178720b_32744cuda3std3__48in_placeE:
	.zero		1
	.type		_ZN39_INTERNAL_6e6e5bb2_4_k_cu_a178720b_32744cuda3std6ranges3__45__cpo9iter_moveE,@object
	.size		_ZN39_INTERNAL_6e6e5bb2_4_k_cu_a178720b_32744cuda3std6ranges3__45__cpo9iter_moveE,(_ZN39_INTERNAL_6e6e5bb2_4_k_cu_a178720b_32744cuda3std3__45__cpo5beginE - _ZN39_INTERNAL_6e6e5bb2_4_k_cu_a178720b_32744cuda3std6ranges3__45__cpo9iter_moveE)
_ZN39_INTERNAL_6e6e5bb2_4_k_cu_a178720b_32744cuda3std6ranges3__45__cpo9iter_moveE:
	.zero		1
	.type		_ZN39_INTERNAL_6e6e5bb2_4_k_cu_a178720b_32744cuda3std3__45__cpo5beginE,@object
	.size		_ZN39_INTERNAL_6e6e5bb2_4_k_cu_a178720b_32744cuda3std3__45__cpo5beginE,(_ZN39_INTERNAL_6e6e5bb2_4_k_cu_a178720b_32744cuda3std3__441_GLOBAL__N__6e6e5bb2_4_k_cu_a178720b_32746ignoreE - _ZN39_INTERNAL_6e6e5bb2_4_k_cu_a178720b_32744cuda3std3__45__cpo5beginE)
_ZN39_INTERNAL_6e6e5bb2_4_k_cu_a178720b_32744cuda3std3__45__cpo5beginE:
	.zero		1
	.type		_ZN39_INTERNAL_6e6e5bb2_4_k_cu_a178720b_32744cuda3std3__441_GLOBAL__N__6e6e5bb2_4_k_cu_a178720b_32746ignoreE,@object
	.size		_ZN39_INTERNAL_6e6e5bb2_4_k_cu_a178720b_32744cuda3std3__441_GLOBAL__N__6e6e5bb2_4_k_cu_a178720b_32746ignoreE,(_ZN39_INTERNAL_6e6e5bb2_4_k_cu_a178720b_32744cute7productE - _ZN39_INTERNAL_6e6e5bb2_4_k_cu_a178720b_32744cuda3std3__441_GLOBAL__N__6e6e5bb2_4_k_cu_a178720b_32746ignoreE)
_ZN39_INTERNAL_6e6e5bb2_4_k_cu_a178720b_32744cuda3std3__441_GLOBAL__N__6e6e5bb2_4_k_cu_a178720b_32746ignoreE:
	.zero		1
	.type		_ZN39_INTERNAL_6e6e5bb2_4_k_cu_a178720b_32744cute7productE,@object
	.size		_ZN39_INTERNAL_6e6e5bb2_4_k_cu_a178720b_32744cute7productE,(_ZN39_INTERNAL_6e6e5bb2_4_k_cu_a178720b_32744cuda3std3__45__cpo3endE - _ZN39_INTERNAL_6e6e5bb2_4_k_cu_a178720b_32744cute7productE)
_ZN39_INTERNAL_6e6e5bb2_4_k_cu_a178720b_32744cute7productE:
	.zero		1
	.type		_ZN39_INTERNAL_6e6e5bb2_4_k_cu_a178720b_32744cuda3std3__45__cpo3endE,@object
	.size		_ZN39_INTERNAL_6e6e5bb2_4_k_cu_a178720b_32744cuda3std3__45__cpo3endE,(_ZN39_INTERNAL_6e6e5bb2_4_k_cu_a178720b_32744cuda3std3__419piecewise_constructE - _ZN39_INTERNAL_6e6e5bb2_4_k_cu_a178720b_32744cuda3std3__45__cpo3endE)
_ZN39_INTERNAL_6e6e5bb2_4_k_cu_a178720b_32744cuda3std3__45__cpo3endE:
	.zero		1
	.type		_ZN39_INTERNAL_6e6e5bb2_4_k_cu_a178720b_32744cuda3std3__419piecewise_constructE,@object
	.size		_ZN39_INTERNAL_6e6e5bb2_4_k_cu_a178720b_32744cuda3std3__419piecewise_constructE,(_ZN39_INTERNAL_6e6e5bb2_4_k_cu_a178720b_32744cuda3std3__45__cpo4cendE - _ZN39_INTERNAL_6e6e5bb2_4_k_cu_a178720b_32744cuda3std3__419piecewise_constructE)
_ZN39_INTERNAL_6e6e5bb2_4_k_cu_a178720b_32744cuda3std3__419piecewise_constructE:
	.zero		1
	.type		_ZN39_INTERNAL_6e6e5bb2_4_k_cu_a178720b_32744cuda3std3__45__cpo4cendE,@object
	.size		_ZN39_INTERNAL_6e6e5bb2_4_k_cu_a178720b_32744cuda3std3__45__cpo4cendE,(_ZN39_INTERNAL_6e6e5bb2_4_k_cu_a178720b_32744cuda3std6ranges3__45__cpo4swapE - _ZN39_INTERNAL_6e6e5bb2_4_k_cu_a178720b_32744cuda3std3__45__cpo4cendE)
_ZN39_INTERNAL_6e6e5bb2_4_k_cu_a178720b_32744cuda3std3__45__cpo4cendE:
	.zero		1
	.type		_ZN39_INTERNAL_6e6e5bb2_4_k_cu_a178720b_32744cuda3std6ranges3__45__cpo4swapE,@object
	.size		_ZN39_INTERNAL_6e6e5bb2_4_k_cu_a178720b_32744cuda3std6ranges3__45__cpo4swapE,(.L_7 - _ZN39_INTERNAL_6e6e5bb2_4_k_cu_a178720b_32744cuda3std6ranges3__45__cpo4swapE)
_ZN39_INTERNAL_6e6e5bb2_4_k_cu_a178720b_32744cuda3std6ranges3__45__cpo4swapE:
	.zero		1
.L_7:


//--------------------- .nv.constant0._ZN7cutlass13device_kernelINS_4conv6kernel13ConvUniversalINS1_16ConvProblemShapeILNS1_8OperatorE1ELi3EEENS1_10collective14CollectiveConvINS1_46MainloopSm90TmaGmmaWarpSpecializedImplicitGemmILS5_1ELi14ELi3EN4cute5tupleIJNSA_1CILi1EEESD_SD_EEENS1_36KernelImplicitTmaWarpSpecializedSm90ELi1EEENSB_IJNSC_ILi128EEESH_NSB_IJNSC_ILi32EEEEEEEEENS_10bfloat16_tESL_NSA_8TiledMMAINSA_8MMA_AtomIJNSA_4SM904GMMA28MMA_64x128x16_F32BF16BF16_SSILNSP_5MajorE0ELSR_1ELNSP_7ScaleInE1ELSS_1EEEEEENSA_6LayoutISE_NSB_IJNSC_ILi0EEESW_SW_EEEEENSB_IJNSA_10UnderscoreESZ_SZ_EEEEENS7_6detail26Sm90ImplicitGemmTileTraitsINSA_20SM90_TMA_LOAD_IM2COLENSA_14ComposedLayoutINSA_7SwizzleILi2ELi4ELi3EEENSA_18smem_ptr_flag_bitsILi16EEENSV_INSB_IJNSB_IJNSC_ILi8EEENSC_ILi16EEEEEENSB_IJSI_SD_EEENSB_IJSD_NSC_ILi14EEEEEEEEENSB_IJNSB_IJSI_NSC_ILi256EEEEEENSB_IJSD_SW_EEENSB_IJSW_NSC_ILi4096EEEEEEEEEEEEEvEENS13_INSA_13SM90_TMA_LOADENS15_INS16_ILi3ELi4ELi3EEES19_NSV_INSB_IJNSB_IJNSC_ILi64EEENSC_ILi2EEEEEENSB_IJS1A_NSC_ILi4EEEEEES1F_EEENSB_IJNSB_IJSD_NSC_ILi2048EEEEEENSB_IJS1S_NSC_ILi512EEEEEES1L_EEEEEEEvEEEENS_8epilogue10collective6detail29Sm90TmaWarpSpecializedAdapterINS28_15DefaultEpilogueISL_NSB_IJNSB_IJllllEEESD_SW_EEES2D_NS27_6thread17LinearCombinationISL_Li1EffLNS2E_9ScaleType4KindE0ELNS_15FloatRoundStyleE2ESL_EENS_4gemm15EpilogueDefaultEEEEEvvEEEEvNT_6ParamsE --------------------------
	.section	.nv.constant0._ZN7cutlass13device_kernelINS_4conv6kernel13ConvUniversalINS1_16ConvProblemShapeILNS1_8OperatorE1ELi3EEENS1_10collective14CollectiveConvINS1_46MainloopSm90TmaGmmaWarpSpecializedImplicitGemmILS5_1ELi14ELi3EN4cute5tupleIJNSA_1CILi1EEESD_SD_EEENS1_36KernelImplicitTmaWarpSpecializedSm90ELi1EEENSB_IJNSC_ILi128EEESH_NSB_IJNSC_ILi32EEEEEEEEENS_10bfloat16_tESL_NSA_8TiledMMAINSA_8MMA_AtomIJNSA_4SM904GMMA28MMA_64x128x16_F32BF16BF16_SSILNSP_5MajorE0ELSR_1ELNSP_7ScaleInE1ELSS_1EEEEEENSA_6LayoutISE_NSB_IJNSC_ILi0EEESW_SW_EEEEENSB_IJNSA_10UnderscoreESZ_SZ_EEEEENS7_6detail26Sm90ImplicitGemmTileTraitsINSA_20SM90_TMA_LOAD_IM2COLENSA_14ComposedLayoutINSA_7SwizzleILi2ELi4ELi3EEENSA_18smem_ptr_flag_bitsILi16EEENSV_INSB_IJNSB_IJNSC_ILi8EEENSC_ILi16EEEEEENSB_IJSI_SD_EEENSB_IJSD_NSC_ILi14EEEEEEEEENSB_IJNSB_IJSI_NSC_ILi256EEEEEENSB_IJSD_SW_EEENSB_IJSW_NSC_ILi4096EEEEEEEEEEEEEvEENS13_INSA_13SM90_TMA_LOADENS15_INS16_ILi3ELi4ELi3EEES19_NSV_INSB_IJNSB_IJNSC_ILi64EEENSC_ILi2EEEEEENSB_IJS1A_NSC_ILi4EEEEEES1F_EEENSB_IJNSB_IJSD_NSC_ILi2048EEEEEENSB_IJS1S_NSC_ILi512EEEEEES1L_EEEEEEEvEEEENS_8epilogue10collective6detail29Sm90TmaWarpSpecializedAdapterINS28_15DefaultEpilogueISL_NSB_IJNSB_IJllllEEESD_SW_EEES2D_NS27_6thread17LinearCombinationISL_Li1EffLNS2E_9ScaleType4KindE0ELNS_15FloatRoundStyleE2ESL_EENS_4gemm15EpilogueDefaultEEEEEvvEEEEvNT_6ParamsE,"a",@progbits
	.sectionflags	@""
	.align	4
.nv.constant0._ZN7cutlass13device_kernelINS_4conv6kernel13ConvUniversalINS1_16ConvProblemShapeILNS1_8OperatorE1ELi3EEENS1_10collective14CollectiveConvINS1_46MainloopSm90TmaGmmaWarpSpecializedImplicitGemmILS5_1ELi14ELi3EN4cute5tupleIJNSA_1CILi1EEESD_SD_EEENS1_36KernelImplicitTmaWarpSpecializedSm90ELi1EEENSB_IJNSC_ILi128EEESH_NSB_IJNSC_ILi32EEEEEEEEENS_10bfloat16_tESL_NSA_8TiledMMAINSA_8MMA_AtomIJNSA_4SM904GMMA28MMA_64x128x16_F32BF16BF16_SSILNSP_5MajorE0ELSR_1ELNSP_7ScaleInE1ELSS_1EEEEEENSA_6LayoutISE_NSB_IJNSC_ILi0EEESW_SW_EEEEENSB_IJNSA_10UnderscoreESZ_SZ_EEEEENS7_6detail26Sm90ImplicitGemmTileTraitsINSA_20SM90_TMA_LOAD_IM2COLENSA_14ComposedLayoutINSA_7SwizzleILi2ELi4ELi3EEENSA_18smem_ptr_flag_bitsILi16EEENSV_INSB_IJNSB_IJNSC_ILi8EEENSC_ILi16EEEEEENSB_IJSI_SD_EEENSB_IJSD_NSC_ILi14EEEEEEEEENSB_IJNSB_IJSI_NSC_ILi256EEEEEENSB_IJSD_SW_EEENSB_IJSW_NSC_ILi4096EEEEEEEEEEEEEvEENS13_INSA_13SM90_TMA_LOADENS15_INS16_ILi3ELi4ELi3EEES19_NSV_INSB_IJNSB_IJNSC_ILi64EEENSC_ILi2EEEEEENSB_IJS1A_NSC_ILi4EEEEEES1F_EEENSB_IJNSB_IJSD_NSC_ILi2048EEEEEENSB_IJS1S_NSC_ILi512EEEEEES1L_EEEEEEEvEEEENS_8epilogue10collective6detail29Sm90TmaWarpSpecializedAdapterINS28_15DefaultEpilogueISL_NSB_IJNSB_IJllllEEESD_SW_EEES2D_NS27_6thread17LinearCombinationISL_Li1EffLNS2E_9ScaleType4KindE0ELNS_15FloatRoundStyleE2ESL_EENS_4gemm15EpilogueDefaultEEEEEvvEEEEvNT_6ParamsE:
	.zero		1664


//--------------------- SYMBOLS --------------------------

	.type		.nv.reservedSmem.offset0,@object
	.size		.nv.reservedSmem.offset0,0x4
